// auto-generated by cutlass_sweep.gemm — config: {"arch": "sm_100", "cluster_m": 1, "cluster_n": 1, "dtype": "e4m3", "dtype_b": "e4m3", "layout": "nt", "stages": 7, "tile_k": 64, "tile_m": 64, "tile_n": 256}
#include "cutlass/cutlass.h"
#include "cutlass/gemm/collective/collective_builder.hpp"
#include "cutlass/gemm/device/gemm_universal_adapter.h"
#include "cutlass/gemm/kernel/gemm_universal.hpp"
#include "cutlass/epilogue/collective/collective_builder.hpp"

using ElemA = cutlass::float_e4m3_t;
using ElemB = cutlass::float_e4m3_t;
using ElemCD = cutlass::float_e4m3_t;
using Acc  = float;
using TileShape    = cute::Shape<cute::_64, cute::_256, cute::_64>;
using ClusterShape = cute::Shape<cute::_1, cute::_1, cute::_1>;

using CollectiveEpilogue = typename cutlass::epilogue::collective::CollectiveBuilder<
    cutlass::arch::Sm100, cutlass::arch::OpClassTensorOp,
    TileShape, ClusterShape,
    cutlass::epilogue::collective::EpilogueTileAuto,
    Acc, Acc,
    ElemCD, cutlass::layout::RowMajor, 128 / cutlass::sizeof_bits<ElemCD>::value,
    ElemCD, cutlass::layout::RowMajor, 128 / cutlass::sizeof_bits<ElemCD>::value,
    cutlass::epilogue::collective::EpilogueScheduleAuto
  >::CollectiveOp;

using CollectiveMainloop = typename cutlass::gemm::collective::CollectiveBuilder<
    cutlass::arch::Sm100, cutlass::arch::OpClassTensorOp,
    ElemA, cutlass::layout::RowMajor, 128 / cutlass::sizeof_bits<ElemA>::value,
    ElemB, cutlass::layout::ColumnMajor, 128 / cutlass::sizeof_bits<ElemB>::value,
    Acc,
    TileShape, ClusterShape,
    cutlass::gemm::collective::StageCount<7>,
    cutlass::gemm::collective::KernelScheduleAuto
  >::CollectiveOp;

using GemmKernel = cutlass::gemm::kernel::GemmUniversal<
    cute::Shape<int,int,int,int>,
    CollectiveMainloop,
    CollectiveEpilogue
>;
using Gemm = cutlass::gemm::device::GemmUniversalAdapter<GemmKernel>;

// Force the device kernel symbol into the cubin without needing a host main.
auto* _anchor = &cutlass::device_kernel<GemmKernel>;


// ===== COMPILED SASS (sm_100a) =====

	.target	sm_100a

	.elftype	@"ET_EXEC"


//--------------------- .note.nv.tkinfo           --------------------------
	.section	.note.nv.tkinfo,"",@"SHT_NOTE"
	.sectionflags	@"SHF_NOTE_NV_TKINFO"
	.tkinfo
        /*0018*/ 	.word	0x00000002
        /*0030*/ 	.string	""
        /*0030*/ 	.string	"ptxas"
        /*0030*/ 	.string	"Cuda compilation tools, release 13.0, V13.0.88"
        /*0030*/ 	.string	"Build cuda_13.0.r13.0/compiler.36424714_0"
        /*0030*/ 	.string	"-arch sm_100a -m 64 "



//--------------------- .note.nv.cuinfo           --------------------------
	.section	.note.nv.cuinfo,"",@"SHT_NOTE"
	.sectionflags	@"SHF_NOTE_NV_CUINFO"
        /*0018*/ 	.short	0x0002
        /*001a*/ 	.short	0x0064
        /*001c*/ 	.short	0x0082
	.zero		2


//--------------------- .nv.info                  --------------------------
	.section	.nv.info,"",@"SHT_CUDA_INFO"
	.align	4


	//----- nvinfo : EIATTR_REGCOUNT
	.align		4
        /*0000*/ 	.byte	0x04, 0x2f
        /*0002*/ 	.short	(.L_20 - .L_19)
	.align		4
.L_19:
        /*0004*/ 	.word	index@(_ZN7cutlass13device_kernelINS_4gemm6kernel13GemmUniversalIN4cute5tupleIJiiiiEEENS1_10collective13CollectiveMmaINS1_35MainloopSm100TmaUmmaWarpSpecializedILi7ELi2ELi4ENS5_IJNS4_1CILi1EEESB_SB_EEEEENS5_IJNSA_ILi64EEENSA_ILi256EEESE_EEENS_12float_e4m3_tENS5_IJlSB_lEEESH_SI_NS4_8TiledMMAINS4_8MMA_AtomIJNS4_10MMA_TraitsINS4_19SM100_MMA_F8F6F4_SSEJSH_SH_fSE_SF_NS4_17integral_constantINS4_4UMMA5MajorELSP_0EEESQ_NSN_INSO_7ScaleInELSR_0EEESS_EEEEEENS4_6LayoutISC_NS5_IJNSA_ILi0EEESW_SW_EEEEENS5_IJNS4_10UnderscoreESZ_SZ_EEEEENS4_13SM90_TMA_LOADENS4_14ComposedLayoutINS4_7SwizzleILi2ELi4ELi3EEENS4_18smem_ptr_flag_bitsILi8EEENSV_INS5_IJNSA_ILi8EEESE_EEENS5_IJSE_SB_EEEEEEEvNS4_8identityES12_S1C_vS1D_EENS_8epilogue10collective18CollectiveEpilogueINS1F_23Sm100TmaWarpSpecializedILi4ELi2ELi32ELb0ELb0EEEJSG_NS5_IJNSV_ISE_SB_EES1K_EEESH_SI_SH_SI_NS1F_6fusion15FusionCallbacksIS1J_NS1M_17LinearCombinationISH_fSH_fLNS_15FloatRoundStyleE2EEESG_S1L_JEEENS4_5SM1004TMEM4LOAD26SM100_TMEM_LOAD_16dp32b32xES12_S1C_NS4_39AutoVectorizingCopyWithAssumedAlignmentILi128EEENS4_14SM90_TMA_STOREES1C_S1X_S1X_EEEvvEEEEvNT_6ParamsE)
        /*0008*/ 	.word	0x00000079


	//----- nvinfo : EIATTR_FRAME_SIZE
	.align		4
.L_20:
        /*000c*/ 	.byte	0x04, 0x11
        /*000e*/ 	.short	(.L_22 - .L_21)
	.align		4
.L_21:
        /*0010*/ 	.word	index@($__internal_2_$__cuda_sm10x_tcgen05_guardrail_trap_unallocated_columns_being_dealloced)
        /*0014*/ 	.word	0x00000000


	//----- nvinfo : EIATTR_FRAME_SIZE
	.align		4
.L_22:
        /*0018*/ 	.byte	0x04, 0x11
        /*001a*/ 	.short	(.L_24 - .L_23)
	.align		4
.L_23:
        /*001c*/ 	.word	index@($__internal_1_$__cuda_sm10x_tcgen05_guardrail_trap_phase_invalid_during_alloc)
        /*0020*/ 	.word	0x00000000


	//----- nvinfo : EIATTR_FRAME_SIZE
	.align		4
.L_24:
        /*0024*/ 	.byte	0x04, 0x11
        /*0026*/ 	.short	(.L_26 - .L_25)
	.align		4
.L_25:
        /*0028*/ 	.word	index@($__internal_0_$__cuda_sm10x_tcgen05_guardrail_trap_col_being_dealloced_not_returned_by_alloc)
        /*002c*/ 	.word	0x00000000


	//----- nvinfo : EIATTR_FRAME_SIZE
	.align		4
.L_26:
        /*0030*/ 	.byte	0x04, 0x11
        /*0032*/ 	.short	(.L_28 - .L_27)
	.align		4
.L_27:
        /*0034*/ 	.word	index@(_ZN7cutlass13device_kernelINS_4gemm6kernel13GemmUniversalIN4cute5tupleIJiiiiEEENS1_10collective13CollectiveMmaINS1_35MainloopSm100TmaUmmaWarpSpecializedILi7ELi2ELi4ENS5_IJNS4_1CILi1EEESB_SB_EEEEENS5_IJNSA_ILi64EEENSA_ILi256EEESE_EEENS_12float_e4m3_tENS5_IJlSB_lEEESH_SI_NS4_8TiledMMAINS4_8MMA_AtomIJNS4_10MMA_TraitsINS4_19SM100_MMA_F8F6F4_SSEJSH_SH_fSE_SF_NS4_17integral_constantINS4_4UMMA5MajorELSP_0EEESQ_NSN_INSO_7ScaleInELSR_0EEESS_EEEEEENS4_6LayoutISC_NS5_IJNSA_ILi0EEESW_SW_EEEEENS5_IJNS4_10UnderscoreESZ_SZ_EEEEENS4_13SM90_TMA_LOADENS4_14ComposedLayoutINS4_7SwizzleILi2ELi4ELi3EEENS4_18smem_ptr_flag_bitsILi8EEENSV_INS5_IJNSA_ILi8EEESE_EEENS5_IJSE_SB_EEEEEEEvNS4_8identityES12_S1C_vS1D_EENS_8epilogue10collective18CollectiveEpilogueINS1F_23Sm100TmaWarpSpecializedILi4ELi2ELi32ELb0ELb0EEEJSG_NS5_IJNSV_ISE_SB_EES1K_EEESH_SI_SH_SI_NS1F_6fusion15FusionCallbacksIS1J_NS1M_17LinearCombinationISH_fSH_fLNS_15FloatRoundStyleE2EEESG_S1L_JEEENS4_5SM1004TMEM4LOAD26SM100_TMEM_LOAD_16dp32b32xES12_S1C_NS4_39AutoVectorizingCopyWithAssumedAlignmentILi128EEENS4_14SM90_TMA_STOREES1C_S1X_S1X_EEEvvEEEEvNT_6ParamsE)
        /*0038*/ 	.word	0x00000000


	//----- nvinfo : EIATTR_MIN_STACK_SIZE
	.align		4
.L_28:
        /*003c*/ 	.byte	0x04, 0x12
        /*003e*/ 	.short	(.L_30 - .L_29)
	.align		4
.L_29:
        /*0040*/ 	.word	index@(_ZN7cutlass13device_kernelINS_4gemm6kernel13GemmUniversalIN4cute5tupleIJiiiiEEENS1_10collective13CollectiveMmaINS1_35MainloopSm100TmaUmmaWarpSpecializedILi7ELi2ELi4ENS5_IJNS4_1CILi1EEESB_SB_EEEEENS5_IJNSA_ILi64EEENSA_ILi256EEESE_EEENS_12float_e4m3_tENS5_IJlSB_lEEESH_SI_NS4_8TiledMMAINS4_8MMA_AtomIJNS4_10MMA_TraitsINS4_19SM100_MMA_F8F6F4_SSEJSH_SH_fSE_SF_NS4_17integral_constantINS4_4UMMA5MajorELSP_0EEESQ_NSN_INSO_7ScaleInELSR_0EEESS_EEEEEENS4_6LayoutISC_NS5_IJNSA_ILi0EEESW_SW_EEEEENS5_IJNS4_10UnderscoreESZ_SZ_EEEEENS4_13SM90_TMA_LOADENS4_14ComposedLayoutINS4_7SwizzleILi2ELi4ELi3EEENS4_18smem_ptr_flag_bitsILi8EEENSV_INS5_IJNSA_ILi8EEESE_EEENS5_IJSE_SB_EEEEEEEvNS4_8identityES12_S1C_vS1D_EENS_8epilogue10collective18CollectiveEpilogueINS1F_23Sm100TmaWarpSpecializedILi4ELi2ELi32ELb0ELb0EEEJSG_NS5_IJNSV_ISE_SB_EES1K_EEESH_SI_SH_SI_NS1F_6fusion15FusionCallbacksIS1J_NS1M_17LinearCombinationISH_fSH_fLNS_15FloatRoundStyleE2EEESG_S1L_JEEENS4_5SM1004TMEM4LOAD26SM100_TMEM_LOAD_16dp32b32xES12_S1C_NS4_39AutoVectorizingCopyWithAssumedAlignmentILi128EEENS4_14SM90_TMA_STOREES1C_S1X_S1X_EEEvvEEEEvNT_6ParamsE)
        /*0044*/ 	.word	0x00000000
.L_30:


//--------------------- .nv.compat                --------------------------
	.section	.nv.compat,"",@"SHT_CUDA_COMPAT_INFO"
	.align	4
        /*0000*/ 	.byte	0x02, 0x09, 0x01, 0x00, 0x02, 0x02, 0x02, 0x00, 0x02, 0x05, 0x05, 0x00, 0x03, 0x07, 0x01, 0x01
        /*0010*/ 	.byte	0x02, 0x03, 0x01, 0x00, 0x02, 0x06, 0x01, 0x00, 0x04, 0x0b, 0x08, 0x00, 0x09, 0x00, 0x00, 0x00
        /*0020*/ 	.byte	0x00, 0x00, 0x00, 0x00


//--------------------- .nv.info._ZN7cutlass13device_kernelINS_4gemm6kernel13GemmUniversalIN4cute5tupleIJiiiiEEENS1_10collective13CollectiveMmaINS1_35MainloopSm100TmaUmmaWarpSpecializedILi7ELi2ELi4ENS5_IJNS4_1CILi1EEESB_SB_EEEEENS5_IJNSA_ILi64EEENSA_ILi256EEESE_EEENS_12float_e4m3_tENS5_IJlSB_lEEESH_SI_NS4_8TiledMMAINS4_8MMA_AtomIJNS4_10MMA_TraitsINS4_19SM100_MMA_F8F6F4_SSEJSH_SH_fSE_SF_NS4_17integral_constantINS4_4UMMA5MajorELSP_0EEESQ_NSN_INSO_7ScaleInELSR_0EEESS_EEEEEENS4_6LayoutISC_NS5_IJNSA_ILi0EEESW_SW_EEEEENS5_IJNS4_10UnderscoreESZ_SZ_EEEEENS4_13SM90_TMA_LOADENS4_14ComposedLayoutINS4_7SwizzleILi2ELi4ELi3EEENS4_18smem_ptr_flag_bitsILi8EEENSV_INS5_IJNSA_ILi8EEESE_EEENS5_IJSE_SB_EEEEEEEvNS4_8identityES12_S1C_vS1D_EENS_8epilogue10collective18CollectiveEpilogueINS1F_23Sm100TmaWarpSpecializedILi4ELi2ELi32ELb0ELb0EEEJSG_NS5_IJNSV_ISE_SB_EES1K_EEESH_SI_SH_SI_NS1F_6fusion15FusionCallbacksIS1J_NS1M_17LinearCombinationISH_fSH_fLNS_15FloatRoundStyleE2EEESG_S1L_JEEENS4_5SM1004TMEM4LOAD26SM100_TMEM_LOAD_16dp32b32xES12_S1C_NS4_39AutoVectorizingCopyWithAssumedAlignmentILi128EEENS4_14SM90_TMA_STOREES1C_S1X_S1X_EEEvvEEEEvNT_6ParamsE --------------------------
	.section	.nv.info._ZN7cutlass13device_kernelINS_4gemm6kernel13GemmUniversalIN4cute5tupleIJiiiiEEENS1_10collective13CollectiveMmaINS1_35MainloopSm100TmaUmmaWarpSpecializedILi7ELi2ELi4ENS5_IJNS4_1CILi1EEESB_SB_EEEEENS5_IJNSA_ILi64EEENSA_ILi256EEESE_EEENS_12float_e4m3_tENS5_IJlSB_lEEESH_SI_NS4_8TiledMMAINS4_8MMA_AtomIJNS4_10MMA_TraitsINS4_19SM100_MMA_F8F6F4_SSEJSH_SH_fSE_SF_NS4_17integral_constantINS4_4UMMA5MajorELSP_0EEESQ_NSN_INSO_7ScaleInELSR_0EEESS_EEEEEENS4_6LayoutISC_NS5_IJNSA_ILi0EEESW_SW_EEEEENS5_IJNS4_10UnderscoreESZ_SZ_EEEEENS4_13SM90_TMA_LOADENS4_14ComposedLayoutINS4_7SwizzleILi2ELi4ELi3EEENS4_18smem_ptr_flag_bitsILi8EEENSV_INS5_IJNSA_ILi8EEESE_EEENS5_IJSE_SB_EEEEEEEvNS4_8identityES12_S1C_vS1D_EENS_8epilogue10collective18CollectiveEpilogueINS1F_23Sm100TmaWarpSpecializedILi4ELi2ELi32ELb0ELb0EEEJSG_NS5_IJNSV_ISE_SB_EES1K_EEESH_SI_SH_SI_NS1F_6fusion15FusionCallbacksIS1J_NS1M_17LinearCombinationISH_fSH_fLNS_15FloatRoundStyleE2EEESG_S1L_JEEENS4_5SM1004TMEM4LOAD26SM100_TMEM_LOAD_16dp32b32xES12_S1C_NS4_39AutoVectorizingCopyWithAssumedAlignmentILi128EEENS4_14SM90_TMA_STOREES1C_S1X_S1X_EEEvvEEEEvNT_6ParamsE,"",@"SHT_CUDA_INFO"
	.sectionflags	@""
	.align	4


	//----- nvinfo : EIATTR_CUDA_API_VERSION
	.align		4
        /*0000*/ 	.byte	0x04, 0x37
        /*0002*/ 	.short	(.L_32 - .L_31)
.L_31:
        /*0004*/ 	.word	0x00000082


	//----- nvinfo : EIATTR_KPARAM_INFO
	.align		4
.L_32:
        /*0008*/ 	.byte	0x04, 0x17
        /*000a*/ 	.short	(.L_34 - .L_33)
.L_33:
        /*000c*/ 	.word	0x00000000
        /*0010*/ 	.short	0x0000
        /*0012*/ 	.short	0x0000
        /*0014*/ 	.byte	0x00, 0xf0, 0x01, 0x20


	//----- nvinfo : EIATTR_AT_ENTRY_FRAGMENTS
	.align		4
.L_34:
        /*0018*/ 	.byte	0x04, 0x4f
        /*001a*/ 	.short	(.L_36 - .L_35)


	//   ....[0]....
.L_35:
        /*001c*/ 	.word	0x00000006


	//----- nvinfo : EIATTR_RESERVED_SMEM_USED
	.align		4
.L_36:
        /*0020*/ 	.byte	0x01, 0x41
	.zero		2


	//----- nvinfo : EIATTR_SPARSE_MMA_MASK
	.align		4
        /*0024*/ 	.byte	0x03, 0x50
        /*0026*/ 	.short	0x0000


	//----- nvinfo : EIATTR_TCGEN05_1CTA_USED
	.align		4
        /*0028*/ 	.byte	0x01, 0x51
	.zero		2


	//----- nvinfo : EIATTR_MAXREG_COUNT
	.align		4
        /*002c*/ 	.byte	0x03, 0x1b
        /*002e*/ 	.short	0x00ff


	//----- nvinfo : EIATTR_NUM_BARRIERS
	.align		4
        /*0030*/ 	.byte	0x02, 0x4c
        /*0032*/ 	.byte	0x07
	.zero		1


	//----- nvinfo : EIATTR_EXTERNS
	.align		4
        /*0034*/ 	.byte	0x04, 0x0f
        /*0036*/ 	.short	(.L_38 - .L_37)


	//   ....[0]....
	.align		4
.L_37:
        /*0038*/ 	.word	index@(__assertfail)


	//----- nvinfo : EIATTR_MERCURY_ISA_VERSION
	.align		4
.L_38:
        /*003c*/ 	.byte	0x03, 0x5f
        /*003e*/ 	.short	0x0101


	//----- nvinfo : EIATTR_INT_WARP_WIDE_INSTR_OFFSETS
	.align		4
        /*0040*/ 	.byte	0x04, 0x31
        /*0042*/ 	.short	(.L_40 - .L_39)


	//   ....[0]....
.L_39:
        /*0044*/ 	.word	0x00001e40


	//   ....[1]....
        /*0048*/ 	.word	0x000039b0


	//   ....[2]....
        /*004c*/ 	.word	0x000039e0


	//   ....[3]....
        /*0050*/ 	.word	0x00003a30


	//   ....[4]....
        /*0054*/ 	.word	0x00004350


	//   ....[5]....
        /*0058*/ 	.word	0x000043b0


	//   ....[6]....
        /*005c*/ 	.word	0x00004490


	//   ....[7]....
        /*0060*/ 	.word	0x00004500


	//   ....[8]....
        /*0064*/ 	.word	0x00004610


	//   ....[9]....
        /*0068*/ 	.word	0x000046a0


	//   ....[10]....
        /*006c*/ 	.word	0x00004870


	//   ....[11]....
        /*0070*/ 	.word	0x000049d0


	//----- nvinfo : EIATTR_COOP_GROUP_MASK_REGIDS
	.align		4
.L_40:
        /*0074*/ 	.byte	0x04, 0x29
        /*0076*/ 	.short	(.L_42 - .L_41)


	//   ....[0]....
.L_41:
        /*0078*/ 	.word	0xffffffff


	//   ....[1]....
        /*007c*/ 	.word	0xffffffff


	//   ....[2]....
        /*0080*/ 	.word	0xffffffff


	//   ....[3]....
        /*0084*/ 	.word	0xffffffff


	//   ....[4]....
        /*0088*/ 	.word	0xffffffff


	//   ....[5]....
        /*008c*/ 	.word	0xffffffff


	//   ....[6]....
        /*0090*/ 	.word	0xffffffff


	//   ....[7]....
        /*0094*/ 	.word	0xffffffff


	//   ....[8]....
        /*0098*/ 	.word	0xffffffff


	//   ....[9]....
        /*009c*/ 	.word	0xffffffff


	//   ....[10]....
        /*00a0*/ 	.word	0xffffffff


	//   ....[11]....
        /*00a4*/ 	.word	0xffffffff


	//   ....[12]....
        /*00a8*/ 	.word	0xffffffff


	//----- nvinfo : EIATTR_COOP_GROUP_INSTR_OFFSETS
	.align		4
.L_42:
        /*00ac*/ 	.byte	0x04, 0x28
        /*00ae*/ 	.short	(.L_44 - .L_43)


	//   ....[0]....
.L_43:
        /*00b0*/ 	.word	0x00000090


	//   ....[1]....
        /*00b4*/ 	.word	0x000004d0


	//   ....[2]....
        /*00b8*/ 	.word	0x000006a0


	//   ....[3]....
        /*00bc*/ 	.word	0x00000840


	//   ....[4]....
        /*00c0*/ 	.word	0x00000940


	//   ....[5]....
        /*00c4*/ 	.word	0x00000ab0


	//   ....[6]....
        /*00c8*/ 	.word	0x00000c50


	//   ....[7]....
        /*00cc*/ 	.word	0x00001d20


	//   ....[8]....
        /*00d0*/ 	.word	0x00002cb0


	//   ....[9]....
        /*00d4*/ 	.word	0x00002ec0


	//   ....[10]....
        /*00d8*/ 	.word	0x00002ef0


	//   ....[11]....
        /*00dc*/ 	.word	0x000038a0


	//   ....[12]....
        /*00e0*/ 	.word	0x00003ad0


	//----- nvinfo : EIATTR_VRC_CTA_INIT_COUNT
	.align		4
.L_44:
        /*00e4*/ 	.byte	0x02, 0x4a
        /*00e6*/ 	.byte	0x80
	.zero		1


	//----- nvinfo : EIATTR_SYSCALL_OFFSETS
	.align		4
        /*00e8*/ 	.byte	0x04, 0x46
        /*00ea*/ 	.short	(.L_46 - .L_45)


	//   ....[0]....
.L_45:
        /*00ec*/ 	.word	0x00005450


	//   ....[1]....
        /*00f0*/ 	.word	0x00005590


	//   ....[2]....
        /*00f4*/ 	.word	0x00005d90


	//   ....[3]....
        /*00f8*/ 	.word	0x00006b30


	//   ....[4]....
        /*00fc*/ 	.word	0x00007890


	//   ....[5]....
        /*0100*/ 	.word	0x00008620


	//----- nvinfo : EIATTR_MBARRIER_INSTR_OFFSETS
	.align		4
.L_46:
        /*0104*/ 	.byte	0x04, 0x39
        /*0106*/ 	.short	(.L_48 - .L_47)


	//   ....[0]....
.L_47:
        /*0108*/ 	.word	0x000005b0
        /*010c*/ 	.word	0x000000ff
        /*0110*/ 	.word	0x00000000
        /*0114*/ 	.short	0x0100
        /*0116*/ 	.byte	0x05
	.zero		1


	//   ....[1]....
        /*0118*/ 	.word	0x000005c0
        /*011c*/ 	.word	0x000000ff
        /*0120*/ 	.word	0x00000038
        /*0124*/ 	.short	0x0100
        /*0126*/ 	.byte	0x05
	.zero		1


	//   ....[2]....
        /*0128*/ 	.word	0x000005d0
        /*012c*/ 	.word	0x000000ff
        /*0130*/ 	.word	0x00000008
        /*0134*/ 	.short	0x0100
        /*0136*/ 	.byte	0x05
	.zero		1


	//   ....[3]....
        /*0138*/ 	.word	0x000005e0
        /*013c*/ 	.word	0x000000ff
        /*0140*/ 	.word	0x00000040
        /*0144*/ 	.short	0x0100
        /*0146*/ 	.byte	0x05
	.zero		1


	//   ....[4]....
        /*0148*/ 	.word	0x000005f0
        /*014c*/ 	.word	0x000000ff
        /*0150*/ 	.word	0x00000010
        /*0154*/ 	.short	0x0100
        /*0156*/ 	.byte	0x05
	.zero		1


	//   ....[5]....
        /*0158*/ 	.word	0x00000600
        /*015c*/ 	.word	0x000000ff
        /*0160*/ 	.word	0x00000048
        /*0164*/ 	.short	0x0100
        /*0166*/ 	.byte	0x05
	.zero		1


	//   ....[6]....
        /*0168*/ 	.word	0x00000610
        /*016c*/ 	.word	0x000000ff
        /*0170*/ 	.word	0x00000018
        /*0174*/ 	.short	0x0100
        /*0176*/ 	.byte	0x05
	.zero		1


	//   ....[7]....
        /*0178*/ 	.word	0x00000620
        /*017c*/ 	.word	0x000000ff
        /*0180*/ 	.word	0x00000050
        /*0184*/ 	.short	0x0100
        /*0186*/ 	.byte	0x05
	.zero		1


	//   ....[8]....
        /*0188*/ 	.word	0x00000630
        /*018c*/ 	.word	0x000000ff
        /*0190*/ 	.word	0x00000020
        /*0194*/ 	.short	0x0100
        /*0196*/ 	.byte	0x05
	.zero		1


	//   ....[9]....
        /*0198*/ 	.word	0x00000640
        /*019c*/ 	.word	0x000000ff
        /*01a0*/ 	.word	0x00000058
        /*01a4*/ 	.short	0x0100
        /*01a6*/ 	.byte	0x05
	.zero		1


	//   ....[10]....
        /*01a8*/ 	.word	0x00000650
        /*01ac*/ 	.word	0x000000ff
        /*01b0*/ 	.word	0x00000028
        /*01b4*/ 	.short	0x0100
        /*01b6*/ 	.byte	0x05
	.zero		1


	//   ....[11]....
        /*01b8*/ 	.word	0x00000660
        /*01bc*/ 	.word	0x000000ff
        /*01c0*/ 	.word	0x00000060
        /*01c4*/ 	.short	0x0100
        /*01c6*/ 	.byte	0x05
	.zero		1


	//   ....[12]....
        /*01c8*/ 	.word	0x00000670
        /*01cc*/ 	.word	0x000000ff
        /*01d0*/ 	.word	0x00000030
        /*01d4*/ 	.short	0x0100
        /*01d6*/ 	.byte	0x05
	.zero		1


	//   ....[13]....
        /*01d8*/ 	.word	0x00000680
        /*01dc*/ 	.word	0x000000ff
        /*01e0*/ 	.word	0x00000068
        /*01e4*/ 	.short	0x0100
        /*01e6*/ 	.byte	0x05
	.zero		1


	//   ....[14]....
        /*01e8*/ 	.word	0x000007b0
        /*01ec*/ 	.word	0x000000ff
        /*01f0*/ 	.word	0x00000070
        /*01f4*/ 	.short	0x0100
        /*01f6*/ 	.byte	0x07
	.zero		1


	//   ....[15]....
        /*01f8*/ 	.word	0x000007c0
        /*01fc*/ 	.word	0x000000ff
        /*0200*/ 	.word	0x00000090
        /*0204*/ 	.short	0x0100
        /*0206*/ 	.byte	0x07
	.zero		1


	//   ....[16]....
        /*0208*/ 	.word	0x000007d0
        /*020c*/ 	.word	0x000000ff
        /*0210*/ 	.word	0x00000078
        /*0214*/ 	.short	0x0100
        /*0216*/ 	.byte	0x07
	.zero		1


	//   ....[17]....
        /*0218*/ 	.word	0x000007e0
        /*021c*/ 	.word	0x000000ff
        /*0220*/ 	.word	0x00000098
        /*0224*/ 	.short	0x0100
        /*0226*/ 	.byte	0x07
	.zero		1


	//   ....[18]....
        /*0228*/ 	.word	0x000007f0
        /*022c*/ 	.word	0x000000ff
        /*0230*/ 	.word	0x00000080
        /*0234*/ 	.short	0x0100
        /*0236*/ 	.byte	0x07
	.zero		1


	//   ....[19]....
        /*0238*/ 	.word	0x00000800
        /*023c*/ 	.word	0x000000ff
        /*0240*/ 	.word	0x000000a0
        /*0244*/ 	.short	0x0100
        /*0246*/ 	.byte	0x07
	.zero		1


	//   ....[20]....
        /*0248*/ 	.word	0x00000810
        /*024c*/ 	.word	0x000000ff
        /*0250*/ 	.word	0x00000088
        /*0254*/ 	.short	0x0100
        /*0256*/ 	.byte	0x07
	.zero		1


	//   ....[21]....
        /*0258*/ 	.word	0x00000820
        /*025c*/ 	.word	0x000000ff
        /*0260*/ 	.word	0x000000a8
        /*0264*/ 	.short	0x0100
        /*0266*/ 	.byte	0x07
	.zero		1


	//   ....[22]....
        /*0268*/ 	.word	0x00000910
        /*026c*/ 	.word	0x000000ff
        /*0270*/ 	.word	0x000000b0
        /*0274*/ 	.short	0x0100
        /*0276*/ 	.byte	0x05
	.zero		1


	//   ....[23]....
        /*0278*/ 	.word	0x00000920
        /*027c*/ 	.word	0x000000ff
        /*0280*/ 	.word	0x000000b8
        /*0284*/ 	.short	0x0100
        /*0286*/ 	.byte	0x05
	.zero		1


	//   ....[24]....
        /*0288*/ 	.word	0x00000a60
        /*028c*/ 	.word	0x000000ff
        /*0290*/ 	.word	0x000000c0
        /*0294*/ 	.short	0x0100
        /*0296*/ 	.byte	0x05
	.zero		1


	//   ....[25]....
        /*0298*/ 	.word	0x00000a70
        /*029c*/ 	.word	0x000000ff
        /*02a0*/ 	.word	0x000000d0
        /*02a4*/ 	.short	0x0100
        /*02a6*/ 	.byte	0x05
	.zero		1


	//   ....[26]....
        /*02a8*/ 	.word	0x00000a80
        /*02ac*/ 	.word	0x000000ff
        /*02b0*/ 	.word	0x000000c8
        /*02b4*/ 	.short	0x0100
        /*02b6*/ 	.byte	0x05
	.zero		1


	//   ....[27]....
        /*02b8*/ 	.word	0x00000a90
        /*02bc*/ 	.word	0x000000ff
        /*02c0*/ 	.word	0x000000d8
        /*02c4*/ 	.short	0x0100
        /*02c6*/ 	.byte	0x05
	.zero		1


	//   ....[28]....
        /*02c8*/ 	.word	0x00000bc0
        /*02cc*/ 	.word	0x000000ff
        /*02d0*/ 	.word	0x000000e0
        /*02d4*/ 	.short	0x0100
        /*02d6*/ 	.byte	0x07
	.zero		1


	//   ....[29]....
        /*02d8*/ 	.word	0x00000bd0
        /*02dc*/ 	.word	0x000000ff
        /*02e0*/ 	.word	0x00000100
        /*02e4*/ 	.short	0x0100
        /*02e6*/ 	.byte	0x07
	.zero		1


	//   ....[30]....
        /*02e8*/ 	.word	0x00000be0
        /*02ec*/ 	.word	0x000000ff
        /*02f0*/ 	.word	0x000000e8
        /*02f4*/ 	.short	0x0100
        /*02f6*/ 	.byte	0x07
	.zero		1


	//   ....[31]....
        /*02f8*/ 	.word	0x00000bf0
        /*02fc*/ 	.word	0x000000ff
        /*0300*/ 	.word	0x00000108
        /*0304*/ 	.short	0x0100
        /*0306*/ 	.byte	0x07
	.zero		1


	//   ....[32]....
        /*0308*/ 	.word	0x00000c00
        /*030c*/ 	.word	0x000000ff
        /*0310*/ 	.word	0x000000f0
        /*0314*/ 	.short	0x0100
        /*0316*/ 	.byte	0x07
	.zero		1


	//   ....[33]....
        /*0318*/ 	.word	0x00000c10
        /*031c*/ 	.word	0x000000ff
        /*0320*/ 	.word	0x00000110
        /*0324*/ 	.short	0x0100
        /*0326*/ 	.byte	0x07
	.zero		1


	//   ....[34]....
        /*0328*/ 	.word	0x00000c20
        /*032c*/ 	.word	0x000000ff
        /*0330*/ 	.word	0x000000f8
        /*0334*/ 	.short	0x0100
        /*0336*/ 	.byte	0x07
	.zero		1


	//   ....[35]....
        /*0338*/ 	.word	0x00000c30
        /*033c*/ 	.word	0x000000ff
        /*0340*/ 	.word	0x00000118
        /*0344*/ 	.short	0x0100
        /*0346*/ 	.byte	0x07
	.zero		1


	//   ....[36]....
        /*0348*/ 	.word	0x00000d20
        /*034c*/ 	.word	0x000000ff
        /*0350*/ 	.word	0x00000120
        /*0354*/ 	.short	0x0100
        /*0356*/ 	.byte	0x05
	.zero		1


	//   ....[37]....
        /*0358*/ 	.word	0x00000d30
        /*035c*/ 	.word	0x000000ff
        /*0360*/ 	.word	0x00000130
        /*0364*/ 	.short	0x0100
        /*0366*/ 	.byte	0x05
	.zero		1


	//   ....[38]....
        /*0368*/ 	.word	0x00000d40
        /*036c*/ 	.word	0x000000ff
        /*0370*/ 	.word	0x00000128
        /*0374*/ 	.short	0x0100
        /*0376*/ 	.byte	0x05
	.zero		1


	//   ....[39]....
        /*0378*/ 	.word	0x00000d50
        /*037c*/ 	.word	0x000000ff
        /*0380*/ 	.word	0x00000138
        /*0384*/ 	.short	0x0100
        /*0386*/ 	.byte	0x05
	.zero		1


	//   ....[40]....
        /*0388*/ 	.word	0x00001620
        /*038c*/ 	.word	0x00000002
        /*0390*/ 	.word	0x00000130
        /*0394*/ 	.short	0x010a
        /*0396*/ 	.byte	0xff
	.zero		1


	//   ....[41]....
        /*0398*/ 	.word	0x00001650
        /*039c*/ 	.word	0x00000002
        /*03a0*/ 	.word	0x00000120
        /*03a4*/ 	.short	0x0101
        /*03a6*/ 	.byte	0xff
	.zero		1


	//   ....[42]....
        /*03a8*/ 	.word	0x00001720
        /*03ac*/ 	.word	0x000000ff
        /*03b0*/ 	.word	0x00000038
        /*03b4*/ 	.short	0x010a
        /*03b6*/ 	.byte	0x08
	.zero		1


	//   ....[43]....
        /*03b8*/ 	.word	0x000017c0
        /*03bc*/ 	.word	0x000000ff
        /*03c0*/ 	.word	0x00000038
        /*03c4*/ 	.short	0x010a
        /*03c6*/ 	.byte	0x21
	.zero		1


	//   ....[44]....
        /*03c8*/ 	.word	0x00001910
        /*03cc*/ 	.word	0x000000ff
        /*03d0*/ 	.word	0x00000038
        /*03d4*/ 	.short	0x010a
        /*03d6*/ 	.byte	0x08
	.zero		1


	//   ....[45]....
        /*03d8*/ 	.word	0x00001a20
        /*03dc*/ 	.word	0x000000ff
        /*03e0*/ 	.word	0x000000b8
        /*03e4*/ 	.short	0x0101
        /*03e6*/ 	.byte	0x04
	.zero		1


	//   ....[46]....
        /*03e8*/ 	.word	0x00001a40
        /*03ec*/ 	.word	0x000000ff
        /*03f0*/ 	.word	0x00000038
        /*03f4*/ 	.short	0x010a
        /*03f6*/ 	.byte	0x08
	.zero		1


	//   ....[47]....
        /*03f8*/ 	.word	0x00001ac0
        /*03fc*/ 	.word	0x000000ff
        /*0400*/ 	.word	0x00000038
        /*0404*/ 	.short	0x010a
        /*0406*/ 	.byte	0x11
	.zero		1


	//   ....[48]....
        /*0408*/ 	.word	0x00001c10
        /*040c*/ 	.word	0x000000ff
        /*0410*/ 	.word	0x00000038
        /*0414*/ 	.short	0x010a
        /*0416*/ 	.byte	0x08
	.zero		1


	//   ....[49]....
        /*0418*/ 	.word	0x00001d50
        /*041c*/ 	.word	0x00000002
        /*0420*/ 	.word	0x000000c0
        /*0424*/ 	.short	0x010a
        /*0426*/ 	.byte	0xff
	.zero		1


	//   ....[50]....
        /*0428*/ 	.word	0x00001e10
        /*042c*/ 	.word	0x00000002
        /*0430*/ 	.word	0x00000000
        /*0434*/ 	.short	0x0101
        /*0436*/ 	.byte	0xff
	.zero		1


	//   ....[51]....
        /*0438*/ 	.word	0x00002370
        /*043c*/ 	.word	0x000000ff
        /*0440*/ 	.word	0x00000000
        /*0444*/ 	.short	0x010a
        /*0446*/ 	.byte	0x05
	.zero		1


	//   ....[52]....
        /*0448*/ 	.word	0x00002400
        /*044c*/ 	.word	0x000000ff
        /*0450*/ 	.word	0x00000000
        /*0454*/ 	.short	0x010a
        /*0456*/ 	.byte	0x05
	.zero		1


	//   ....[53]....
        /*0458*/ 	.word	0x00002490
        /*045c*/ 	.word	0x000000ff
        /*0460*/ 	.word	0x00000000
        /*0464*/ 	.short	0x010a
        /*0466*/ 	.byte	0x05
	.zero		1


	//   ....[54]....
        /*0468*/ 	.word	0x00002520
        /*046c*/ 	.word	0x000000ff
        /*0470*/ 	.word	0x00000000
        /*0474*/ 	.short	0x010a
        /*0476*/ 	.byte	0x05
	.zero		1


	//   ....[55]....
        /*0478*/ 	.word	0x000025b0
        /*047c*/ 	.word	0x000000ff
        /*0480*/ 	.word	0x00000000
        /*0484*/ 	.short	0x010a
        /*0486*/ 	.byte	0x05
	.zero		1


	//   ....[56]....
        /*0488*/ 	.word	0x00002640
        /*048c*/ 	.word	0x000000ff
        /*0490*/ 	.word	0x00000000
        /*0494*/ 	.short	0x010a
        /*0496*/ 	.byte	0x05
	.zero		1


	//   ....[57]....
        /*0498*/ 	.word	0x000026e0
        /*049c*/ 	.word	0x00000000
        /*04a0*/ 	.word	0x00000000
        /*04a4*/ 	.short	0x010a
        /*04a6*/ 	.byte	0xff
	.zero		1


	//   ....[58]....
        /*04a8*/ 	.word	0x00002800
        /*04ac*/ 	.word	0x00000000
        /*04b0*/ 	.word	0x00000120
        /*04b4*/ 	.short	0x010a
        /*04b6*/ 	.byte	0xff
	.zero		1


	//   ....[59]....
        /*04b8*/ 	.word	0x00002870
        /*04bc*/ 	.word	0x00000000
        /*04c0*/ 	.word	0x00000000
        /*04c4*/ 	.short	0x0101
        /*04c6*/ 	.byte	0xff
	.zero		1


	//   ....[60]....
        /*04c8*/ 	.word	0x00002890
        /*04cc*/ 	.word	0x000000ff
        /*04d0*/ 	.word	0x000000d0
        /*04d4*/ 	.short	0x010a
        /*04d6*/ 	.byte	0x05
	.zero		1


	//   ....[61]....
        /*04d8*/ 	.word	0x000029b0
        /*04dc*/ 	.word	0x00000000
        /*04e0*/ 	.word	0x000000c0
        /*04e4*/ 	.short	0x010a
        /*04e6*/ 	.byte	0xff
	.zero		1


	//   ....[62]....
        /*04e8*/ 	.word	0x00002ab0
        /*04ec*/ 	.word	0x00000000
        /*04f0*/ 	.word	0x00000000
        /*04f4*/ 	.short	0x0101
        /*04f6*/ 	.byte	0xff
	.zero		1


	//   ....[63]....
        /*04f8*/ 	.word	0x00002b40
        /*04fc*/ 	.word	0x000000ff
        /*0500*/ 	.word	0x000000d0
        /*0504*/ 	.short	0x0106
        /*0506*/ 	.byte	0x05
	.zero		1


	//   ....[64]....
        /*0508*/ 	.word	0x00002b60
        /*050c*/ 	.word	0x000000ff
        /*0510*/ 	.word	0x000000d0
        /*0514*/ 	.short	0x010a
        /*0516*/ 	.byte	0x05
	.zero		1


	//   ....[65]....
        /*0518*/ 	.word	0x00002bf0
        /*051c*/ 	.word	0x000000ff
        /*0520*/ 	.word	0x000000d0
        /*0524*/ 	.short	0x0106
        /*0526*/ 	.byte	0x04
	.zero		1


	//   ....[66]....
        /*0528*/ 	.word	0x00002c30
        /*052c*/ 	.word	0x00000000
        /*0530*/ 	.word	0x000000d0
        /*0534*/ 	.short	0x010a
        /*0536*/ 	.byte	0xff
	.zero		1


	//   ....[67]....
        /*0538*/ 	.word	0x00003130
        /*053c*/ 	.word	0x00000000
        /*0540*/ 	.word	0x000000c0
        /*0544*/ 	.short	0x010a
        /*0546*/ 	.byte	0xff
	.zero		1


	//   ....[68]....
        /*0548*/ 	.word	0x00003230
        /*054c*/ 	.word	0x00000003
        /*0550*/ 	.word	0x00000000
        /*0554*/ 	.short	0x0101
        /*0556*/ 	.byte	0xff
	.zero		1


	//   ....[69]....
        /*0558*/ 	.word	0x00003240
        /*055c*/ 	.word	0x000000ff
        /*0560*/ 	.word	0x00000000
        /*0564*/ 	.short	0x010a
        /*0566*/ 	.byte	0x04
	.zero		1


	//   ....[70]....
        /*0568*/ 	.word	0x000032c0
        /*056c*/ 	.word	0x000000ff
        /*0570*/ 	.word	0x00000100
        /*0574*/ 	.short	0x010a
        /*0576*/ 	.byte	0x08
	.zero		1


	//   ....[71]....
        /*0578*/ 	.word	0x000033a0
        /*057c*/ 	.word	0x000000ff
        /*0580*/ 	.word	0x00000000
        /*0584*/ 	.short	0x010a
        /*0586*/ 	.byte	0x07
	.zero		1


	//   ....[72]....
        /*0588*/ 	.word	0x000034e0
        /*058c*/ 	.word	0x000000ff
        /*0590*/ 	.word	0x00000000
        /*0594*/ 	.short	0x010a
        /*0596*/ 	.byte	0x04
	.zero		1


	//   ....[73]....
        /*0598*/ 	.word	0x000036d0
        /*059c*/ 	.word	0x000000ff
        /*05a0*/ 	.word	0x00000000
        /*05a4*/ 	.short	0x010a
        /*05a6*/ 	.byte	0x05
	.zero		1


	//   ....[74]....
        /*05a8*/ 	.word	0x00003760
        /*05ac*/ 	.word	0x000000ff
        /*05b0*/ 	.word	0x00000000
        /*05b4*/ 	.short	0x010a
        /*05b6*/ 	.byte	0x05
	.zero		1


	//   ....[75]....
        /*05b8*/ 	.word	0x000037f0
        /*05bc*/ 	.word	0x000000ff
        /*05c0*/ 	.word	0x00000000
        /*05c4*/ 	.short	0x010a
        /*05c6*/ 	.byte	0x05
	.zero		1


	//   ....[76]....
        /*05c8*/ 	.word	0x00003880
        /*05cc*/ 	.word	0x000000ff
        /*05d0*/ 	.word	0x00000000
        /*05d4*/ 	.short	0x010a
        /*05d6*/ 	.byte	0x07
	.zero		1


	//   ....[77]....
        /*05d8*/ 	.word	0x00003d00
        /*05dc*/ 	.word	0x00000000
        /*05e0*/ 	.word	0x000000c0
        /*05e4*/ 	.short	0x010a
        /*05e6*/ 	.byte	0xff
	.zero		1


	//   ....[78]....
        /*05e8*/ 	.word	0x00003dc0
        /*05ec*/ 	.word	0x00000000
        /*05f0*/ 	.word	0x00000000
        /*05f4*/ 	.short	0x0101
        /*05f6*/ 	.byte	0xff
	.zero		1


	//   ....[79]....
        /*05f8*/ 	.word	0x000040e0
        /*05fc*/ 	.word	0x000000ff
        /*0600*/ 	.word	0x000000b8
        /*0604*/ 	.short	0x010a
        /*0606*/ 	.byte	0x07
	.zero		1


	//   ....[80]....
        /*0608*/ 	.word	0x000042d0
        /*060c*/ 	.word	0x000000ff
        /*0610*/ 	.word	0x00000090
        /*0614*/ 	.short	0x010a
        /*0616*/ 	.byte	0x07
	.zero		1


	//   ....[81]....
        /*0618*/ 	.word	0x00004440
        /*061c*/ 	.word	0x000000ff
        /*0620*/ 	.word	0x00000070
        /*0624*/ 	.short	0x010b
        /*0626*/ 	.byte	0x07
	.zero		1


	//   ....[82]....
        /*0628*/ 	.word	0x00004450
        /*062c*/ 	.word	0x000000ff
        /*0630*/ 	.word	0x00000000
        /*0634*/ 	.short	0x0101
        /*0636*/ 	.byte	0x08
	.zero		1


	//   ....[83]....
        /*0638*/ 	.word	0x00004460
        /*063c*/ 	.word	0x000000ff
        /*0640*/ 	.word	0x00000098
        /*0644*/ 	.short	0x010a
        /*0646*/ 	.byte	0x07
	.zero		1


	//   ....[84]....
        /*0648*/ 	.word	0x000045b0
        /*064c*/ 	.word	0x000000ff
        /*0650*/ 	.word	0x00000078
        /*0654*/ 	.short	0x010b
        /*0656*/ 	.byte	0x07
	.zero		1


	//   ....[85]....
        /*0658*/ 	.word	0x000045c0
        /*065c*/ 	.word	0x000000ff
        /*0660*/ 	.word	0x00000000
        /*0664*/ 	.short	0x0101
        /*0666*/ 	.byte	0x08
	.zero		1


	//   ....[86]....
        /*0668*/ 	.word	0x000045d0
        /*066c*/ 	.word	0x000000ff
        /*0670*/ 	.word	0x000000a0
        /*0674*/ 	.short	0x010a
        /*0676*/ 	.byte	0x07
	.zero		1


	//   ....[87]....
        /*0678*/ 	.word	0x00004750
        /*067c*/ 	.word	0x000000ff
        /*0680*/ 	.word	0x00000080
        /*0684*/ 	.short	0x010b
        /*0686*/ 	.byte	0x07
	.zero		1


	//   ....[88]....
        /*0688*/ 	.word	0x00004790
        /*068c*/ 	.word	0x000000ff
        /*0690*/ 	.word	0x00000000
        /*0694*/ 	.short	0x0101
        /*0696*/ 	.byte	0x08
	.zero		1


	//   ....[89]....
        /*0698*/ 	.word	0x000047d0
        /*069c*/ 	.word	0x000000ff
        /*06a0*/ 	.word	0x000000a8
        /*06a4*/ 	.short	0x010a
        /*06a6*/ 	.byte	0x07
	.zero		1


	//   ....[90]....
        /*06a8*/ 	.word	0x00004a10
        /*06ac*/ 	.word	0x000000ff
        /*06b0*/ 	.word	0x00000088
        /*06b4*/ 	.short	0x010b
        /*06b6*/ 	.byte	0x07
	.zero		1


	//   ....[91]....
        /*06b8*/ 	.word	0x00004a30
        /*06bc*/ 	.word	0x000000ff
        /*06c0*/ 	.word	0x00000000
        /*06c4*/ 	.short	0x0101
        /*06c6*/ 	.byte	0x0d
	.zero		1


	//   ....[92]....
        /*06c8*/ 	.word	0x00004a60
        /*06cc*/ 	.word	0x000000ff
        /*06d0*/ 	.word	0x00000090
        /*06d4*/ 	.short	0x010a
        /*06d6*/ 	.byte	0x07
	.zero		1


	//   ....[93]....
        /*06d8*/ 	.word	0x00004a80
        /*06dc*/ 	.word	0x000000ff
        /*06e0*/ 	.word	0x00000098
        /*06e4*/ 	.short	0x010a
        /*06e6*/ 	.byte	0x07
	.zero		1


	//   ....[94]....
        /*06e8*/ 	.word	0x00004aa0
        /*06ec*/ 	.word	0x000000ff
        /*06f0*/ 	.word	0x000000a0
        /*06f4*/ 	.short	0x010a
        /*06f6*/ 	.byte	0x07
	.zero		1


	//   ....[95]....
        /*06f8*/ 	.word	0x00004ae0
        /*06fc*/ 	.word	0x00000000
        /*0700*/ 	.word	0x000000a8
        /*0704*/ 	.short	0x010a
        /*0706*/ 	.byte	0xff
	.zero		1


	//   ....[96]....
        /*0708*/ 	.word	0x00004e20
        /*070c*/ 	.word	0x00000000
        /*0710*/ 	.word	0x000000c0
        /*0714*/ 	.short	0x010a
        /*0716*/ 	.byte	0xff
	.zero		1


	//   ....[97]....
        /*0718*/ 	.word	0x00004f30
        /*071c*/ 	.word	0x00000000
        /*0720*/ 	.word	0x00000000
        /*0724*/ 	.short	0x0101
        /*0726*/ 	.byte	0xff
	.zero		1


	//   ....[98]....
        /*0728*/ 	.word	0x00005950
        /*072c*/ 	.word	0x00000002
        /*0730*/ 	.word	0x00000070
        /*0734*/ 	.short	0x010a
        /*0736*/ 	.byte	0xff
	.zero		1


	//   ....[99]....
        /*0738*/ 	.word	0x00005990
        /*073c*/ 	.word	0x00000071
        /*0740*/ 	.word	0x000000e0
        /*0744*/ 	.short	0x010a
        /*0746*/ 	.byte	0xff
	.zero		1


	//   ....[100]....
        /*0748*/ 	.word	0x00005ad0
        /*074c*/ 	.word	0x00000002
        /*0750*/ 	.word	0x00000070
        /*0754*/ 	.short	0x010a
        /*0756*/ 	.byte	0xff
	.zero		1


	//   ....[101]....
        /*0758*/ 	.word	0x00005bf0
        /*075c*/ 	.word	0x00000000
        /*0760*/ 	.word	0x00000000
        /*0764*/ 	.short	0x0101
        /*0766*/ 	.byte	0xff
	.zero		1


	//   ....[102]....
        /*0768*/ 	.word	0x00005c70
        /*076c*/ 	.word	0x00000071
        /*0770*/ 	.word	0x000000e0
        /*0774*/ 	.short	0x010a
        /*0776*/ 	.byte	0xff
	.zero		1


	//   ....[103]....
        /*0778*/ 	.word	0x000067c0
        /*077c*/ 	.word	0x00000000
        /*0780*/ 	.word	0x00000070
        /*0784*/ 	.short	0x010a
        /*0786*/ 	.byte	0xff
	.zero		1


	//   ....[104]....
        /*0788*/ 	.word	0x00006880
        /*078c*/ 	.word	0x00000000
        /*0790*/ 	.word	0x00000070
        /*0794*/ 	.short	0x010a
        /*0796*/ 	.byte	0xff
	.zero		1


	//   ....[105]....
        /*0798*/ 	.word	0x000069b0
        /*079c*/ 	.word	0x00000000
        /*07a0*/ 	.word	0x00000000
        /*07a4*/ 	.short	0x0101
        /*07a6*/ 	.byte	0xff
	.zero		1


	//   ....[106]....
        /*07a8*/ 	.word	0x00007520
        /*07ac*/ 	.word	0x00000000
        /*07b0*/ 	.word	0x00000070
        /*07b4*/ 	.short	0x010a
        /*07b6*/ 	.byte	0xff
	.zero		1


	//   ....[107]....
        /*07b8*/ 	.word	0x000075e0
        /*07bc*/ 	.word	0x00000000
        /*07c0*/ 	.word	0x00000070
        /*07c4*/ 	.short	0x010a
        /*07c6*/ 	.byte	0xff
	.zero		1


	//   ....[108]....
        /*07c8*/ 	.word	0x00007710
        /*07cc*/ 	.word	0x00000000
        /*07d0*/ 	.word	0x00000000
        /*07d4*/ 	.short	0x0101
        /*07d6*/ 	.byte	0xff
	.zero		1


	//   ....[109]....
        /*07d8*/ 	.word	0x000082b0
        /*07dc*/ 	.word	0x00000000
        /*07e0*/ 	.word	0x00000070
        /*07e4*/ 	.short	0x010a
        /*07e6*/ 	.byte	0xff
	.zero		1


	//   ....[110]....
        /*07e8*/ 	.word	0x00008370
        /*07ec*/ 	.word	0x00000000
        /*07f0*/ 	.word	0x00000070
        /*07f4*/ 	.short	0x010a
        /*07f6*/ 	.byte	0xff
	.zero		1


	//   ....[111]....
        /*07f8*/ 	.word	0x000084a0
        /*07fc*/ 	.word	0x00000000
        /*0800*/ 	.word	0x00000000
        /*0804*/ 	.short	0x0101
        /*0806*/ 	.byte	0xff
	.zero		1


	//   ....[112]....
        /*0808*/ 	.word	0x000088e0
        /*080c*/ 	.word	0x000000ff
        /*0810*/ 	.word	0x00000000
        /*0814*/ 	.short	0x0101
        /*0816*/ 	.byte	0x05
	.zero		1


	//   ....[113]....
        /*0818*/ 	.word	0x00009120
        /*081c*/ 	.word	0x00000002
        /*0820*/ 	.word	0x00000130
        /*0824*/ 	.short	0x010a
        /*0826*/ 	.byte	0xff
	.zero		1


	//   ....[114]....
        /*0828*/ 	.word	0x00009180
        /*082c*/ 	.word	0x00000002
        /*0830*/ 	.word	0x00000038
        /*0834*/ 	.short	0x010a
        /*0836*/ 	.byte	0xff
	.zero		1


	//   ....[115]....
        /*0838*/ 	.word	0x000091e0
        /*083c*/ 	.word	0x00000002
        /*0840*/ 	.word	0x00000038
        /*0844*/ 	.short	0x010a
        /*0846*/ 	.byte	0xff
	.zero		1


	//   ....[116]....
        /*0848*/ 	.word	0x00009230
        /*084c*/ 	.word	0x00000002
        /*0850*/ 	.word	0x000000c0
        /*0854*/ 	.short	0x010a
        /*0856*/ 	.byte	0xff
	.zero		1


	//   ....[117]....
        /*0858*/ 	.word	0x00009290
        /*085c*/ 	.word	0x00000000
        /*0860*/ 	.word	0x00000000
        /*0864*/ 	.short	0x010a
        /*0866*/ 	.byte	0xff
	.zero		1


	//   ....[118]....
        /*0868*/ 	.word	0x000092f0
        /*086c*/ 	.word	0x00000000
        /*0870*/ 	.word	0x00000000
        /*0874*/ 	.short	0x010a
        /*0876*/ 	.byte	0xff
	.zero		1


	//   ....[119]....
        /*0878*/ 	.word	0x00009350
        /*087c*/ 	.word	0x00000000
        /*0880*/ 	.word	0x00000000
        /*0884*/ 	.short	0x010a
        /*0886*/ 	.byte	0xff
	.zero		1


	//   ....[120]....
        /*0888*/ 	.word	0x000093b0
        /*088c*/ 	.word	0x00000000
        /*0890*/ 	.word	0x00000000
        /*0894*/ 	.short	0x010a
        /*0896*/ 	.byte	0xff
	.zero		1


	//   ....[121]....
        /*0898*/ 	.word	0x00009410
        /*089c*/ 	.word	0x00000000
        /*08a0*/ 	.word	0x00000000
        /*08a4*/ 	.short	0x010a
        /*08a6*/ 	.byte	0xff
	.zero		1


	//   ....[122]....
        /*08a8*/ 	.word	0x00009470
        /*08ac*/ 	.word	0x00000000
        /*08b0*/ 	.word	0x00000000
        /*08b4*/ 	.short	0x010a
        /*08b6*/ 	.byte	0xff
	.zero		1


	//   ....[123]....
        /*08b8*/ 	.word	0x000094c0
        /*08bc*/ 	.word	0x00000000
        /*08c0*/ 	.word	0x00000120
        /*08c4*/ 	.short	0x010a
        /*08c6*/ 	.byte	0xff
	.zero		1


	//   ....[124]....
        /*08c8*/ 	.word	0x00009520
        /*08cc*/ 	.word	0x00000000
        /*08d0*/ 	.word	0x000000d0
        /*08d4*/ 	.short	0x010a
        /*08d6*/ 	.byte	0xff
	.zero		1


	//   ....[125]....
        /*08d8*/ 	.word	0x00009570
        /*08dc*/ 	.word	0x00000000
        /*08e0*/ 	.word	0x000000c0
        /*08e4*/ 	.short	0x010a
        /*08e6*/ 	.byte	0xff
	.zero		1


	//   ....[126]....
        /*08e8*/ 	.word	0x000095d0
        /*08ec*/ 	.word	0x00000000
        /*08f0*/ 	.word	0x000000d0
        /*08f4*/ 	.short	0x010a
        /*08f6*/ 	.byte	0xff
	.zero		1


	//   ....[127]....
        /*08f8*/ 	.word	0x00009620
        /*08fc*/ 	.word	0x00000000
        /*0900*/ 	.word	0x000000c0
        /*0904*/ 	.short	0x010a
        /*0906*/ 	.byte	0xff
	.zero		1


	//   ....[128]....
        /*0908*/ 	.word	0x00009680
        /*090c*/ 	.word	0x00000002
        /*0910*/ 	.word	0x00000100
        /*0914*/ 	.short	0x010a
        /*0916*/ 	.byte	0xff
	.zero		1


	//   ....[129]....
        /*0918*/ 	.word	0x000096e0
        /*091c*/ 	.word	0x00000000
        /*0920*/ 	.word	0x00000000
        /*0924*/ 	.short	0x010a
        /*0926*/ 	.byte	0xff
	.zero		1


	//   ....[130]....
        /*0928*/ 	.word	0x00009740
        /*092c*/ 	.word	0x00000000
        /*0930*/ 	.word	0x00000000
        /*0934*/ 	.short	0x010a
        /*0936*/ 	.byte	0xff
	.zero		1


	//   ....[131]....
        /*0938*/ 	.word	0x000097a0
        /*093c*/ 	.word	0x00000000
        /*0940*/ 	.word	0x00000000
        /*0944*/ 	.short	0x010a
        /*0946*/ 	.byte	0xff
	.zero		1


	//   ....[132]....
        /*0948*/ 	.word	0x00009800
        /*094c*/ 	.word	0x00000000
        /*0950*/ 	.word	0x00000000
        /*0954*/ 	.short	0x010a
        /*0956*/ 	.byte	0xff
	.zero		1


	//   ....[133]....
        /*0958*/ 	.word	0x00009860
        /*095c*/ 	.word	0x00000000
        /*0960*/ 	.word	0x00000000
        /*0964*/ 	.short	0x010a
        /*0966*/ 	.byte	0xff
	.zero		1


	//   ....[134]....
        /*0968*/ 	.word	0x000098b0
        /*096c*/ 	.word	0x00000000
        /*0970*/ 	.word	0x000000c0
        /*0974*/ 	.short	0x010a
        /*0976*/ 	.byte	0xff
	.zero		1


	//   ....[135]....
        /*0978*/ 	.word	0x00009910
        /*097c*/ 	.word	0x00000000
        /*0980*/ 	.word	0x000000b8
        /*0984*/ 	.short	0x010a
        /*0986*/ 	.byte	0xff
	.zero		1


	//   ....[136]....
        /*0988*/ 	.word	0x00009970
        /*098c*/ 	.word	0x00000000
        /*0990*/ 	.word	0x00000090
        /*0994*/ 	.short	0x010a
        /*0996*/ 	.byte	0xff
	.zero		1


	//   ....[137]....
        /*0998*/ 	.word	0x000099d0
        /*099c*/ 	.word	0x00000000
        /*09a0*/ 	.word	0x00000098
        /*09a4*/ 	.short	0x010a
        /*09a6*/ 	.byte	0xff
	.zero		1


	//   ....[138]....
        /*09a8*/ 	.word	0x00009a30
        /*09ac*/ 	.word	0x00000000
        /*09b0*/ 	.word	0x000000a0
        /*09b4*/ 	.short	0x010a
        /*09b6*/ 	.byte	0xff
	.zero		1


	//   ....[139]....
        /*09b8*/ 	.word	0x00009a90
        /*09bc*/ 	.word	0x00000000
        /*09c0*/ 	.word	0x000000a8
        /*09c4*/ 	.short	0x010a
        /*09c6*/ 	.byte	0xff
	.zero		1


	//   ....[140]....
        /*09c8*/ 	.word	0x00009af0
        /*09cc*/ 	.word	0x00000000
        /*09d0*/ 	.word	0x00000090
        /*09d4*/ 	.short	0x010a
        /*09d6*/ 	.byte	0xff
	.zero		1


	//   ....[141]....
        /*09d8*/ 	.word	0x00009b50
        /*09dc*/ 	.word	0x00000000
        /*09e0*/ 	.word	0x00000098
        /*09e4*/ 	.short	0x010a
        /*09e6*/ 	.byte	0xff
	.zero		1


	//   ....[142]....
        /*09e8*/ 	.word	0x00009bb0
        /*09ec*/ 	.word	0x00000000
        /*09f0*/ 	.word	0x000000a0
        /*09f4*/ 	.short	0x010a
        /*09f6*/ 	.byte	0xff
	.zero		1


	//   ....[143]....
        /*09f8*/ 	.word	0x00009c00
        /*09fc*/ 	.word	0x00000000
        /*0a00*/ 	.word	0x000000c0
        /*0a04*/ 	.short	0x010a
        /*0a06*/ 	.byte	0xff
	.zero		1


	//   ....[144]....
        /*0a08*/ 	.word	0x00009c50
        /*0a0c*/ 	.word	0x00000002
        /*0a10*/ 	.word	0x00000070
        /*0a14*/ 	.short	0x010a
        /*0a16*/ 	.byte	0xff
	.zero		1


	//   ....[145]....
        /*0a18*/ 	.word	0x00009ca0
        /*0a1c*/ 	.word	0x00000071
        /*0a20*/ 	.word	0x000000e0
        /*0a24*/ 	.short	0x010a
        /*0a26*/ 	.byte	0xff
	.zero		1


	//   ....[146]....
        /*0a28*/ 	.word	0x00009cf0
        /*0a2c*/ 	.word	0x00000000
        /*0a30*/ 	.word	0x00000070
        /*0a34*/ 	.short	0x010a
        /*0a36*/ 	.byte	0xff
	.zero		1


	//   ....[147]....
        /*0a38*/ 	.word	0x00009d40
        /*0a3c*/ 	.word	0x00000000
        /*0a40*/ 	.word	0x00000070
        /*0a44*/ 	.short	0x010a
        /*0a46*/ 	.byte	0xff
	.zero		1


	//   ....[148]....
        /*0a48*/ 	.word	0x00009d90
        /*0a4c*/ 	.word	0x00000000
        /*0a50*/ 	.word	0x00000070
        /*0a54*/ 	.short	0x010a
        /*0a56*/ 	.byte	0xff
	.zero		1


	//----- nvinfo : EIATTR_NUM_MBARRIERS
	.align		4
.L_48:
        /*0a58*/ 	.byte	0x03, 0x38
        /*0a5a*/ 	.short	0x0028


	//----- nvinfo : EIATTR_EXIT_INSTR_OFFSETS
	.align		4
        /*0a5c*/ 	.byte	0x04, 0x1c
        /*0a5e*/ 	.short	(.L_50 - .L_49)


	//   ....[0]....
.L_49:
        /*0a60*/ 	.word	0x00002710


	//   ....[1]....
        /*0a64*/ 	.word	0x00002c00


	//   ....[2]....
        /*0a68*/ 	.word	0x00002c60


	//   ....[3]....
        /*0a6c*/ 	.word	0x00003ae0


	//   ....[4]....
        /*0a70*/ 	.word	0x00004b10


	//   ....[5]....
        /*0a74*/ 	.word	0x00004b50


	//   ....[6]....
        /*0a78*/ 	.word	0x00009110


	//----- nvinfo : EIATTR_MAX_THREADS
	.align		4
.L_50:
        /*0a7c*/ 	.byte	0x04, 0x05
        /*0a7e*/ 	.short	(.L_52 - .L_51)
.L_51:
        /*0a80*/ 	.word	0x00000100
        /*0a84*/ 	.word	0x00000001
        /*0a88*/ 	.word	0x00000001


	//----- nvinfo : EIATTR_CRS_STACK_SIZE
	.align		4
.L_52:
        /*0a8c*/ 	.byte	0x04, 0x1e
        /*0a8e*/ 	.short	(.L_54 - .L_53)
.L_53:
        /*0a90*/ 	.word	0x00000000


	//----- nvinfo : EIATTR_CBANK_PARAM_SIZE
	.align		4
.L_54:
        /*0a94*/ 	.byte	0x03, 0x19
        /*0a96*/ 	.short	0x0800


	//----- nvinfo : EIATTR_PARAM_CBANK
	.align		4
        /*0a98*/ 	.byte	0x04, 0x0a
        /*0a9a*/ 	.short	(.L_56 - .L_55)
	.align		4
.L_55:
        /*0a9c*/ 	.word	index@(.nv.constant0._ZN7cutlass13device_kernelINS_4gemm6kernel13GemmUniversalIN4cute5tupleIJiiiiEEENS1_10collective13CollectiveMmaINS1_35MainloopSm100TmaUmmaWarpSpecializedILi7ELi2ELi4ENS5_IJNS4_1CILi1EEESB_SB_EEEEENS5_IJNSA_ILi64EEENSA_ILi256EEESE_EEENS_12float_e4m3_tENS5_IJlSB_lEEESH_SI_NS4_8TiledMMAINS4_8MMA_AtomIJNS4_10MMA_TraitsINS4_19SM100_MMA_F8F6F4_SSEJSH_SH_fSE_SF_NS4_17integral_constantINS4_4UMMA5MajorELSP_0EEESQ_NSN_INSO_7ScaleInELSR_0EEESS_EEEEEENS4_6LayoutISC_NS5_IJNSA_ILi0EEESW_SW_EEEEENS5_IJNS4_10UnderscoreESZ_SZ_EEEEENS4_13SM90_TMA_LOADENS4_14ComposedLayoutINS4_7SwizzleILi2ELi4ELi3EEENS4_18smem_ptr_flag_bitsILi8EEENSV_INS5_IJNSA_ILi8EEESE_EEENS5_IJSE_SB_EEEEEEEvNS4_8identityES12_S1C_vS1D_EENS_8epilogue10collective18CollectiveEpilogueINS1F_23Sm100TmaWarpSpecializedILi4ELi2ELi32ELb0ELb0EEEJSG_NS5_IJNSV_ISE_SB_EES1K_EEESH_SI_SH_SI_NS1F_6fusion15FusionCallbacksIS1J_NS1M_17LinearCombinationISH_fSH_fLNS_15FloatRoundStyleE2EEESG_S1L_JEEENS4_5SM1004TMEM4LOAD26SM100_TMEM_LOAD_16dp32b32xES12_S1C_NS4_39AutoVectorizingCopyWithAssumedAlignmentILi128EEENS4_14SM90_TMA_STOREES1C_S1X_S1X_EEEvvEEEEvNT_6ParamsE)
        /*0aa0*/ 	.short	0x0380
        /*0aa2*/ 	.short	0x0800


	//----- nvinfo : EIATTR_SW_WAR
	.align		4
.L_56:
        /*0aa4*/ 	.byte	0x04, 0x36
        /*0aa6*/ 	.short	(.L_58 - .L_57)
.L_57:
        /*0aa8*/ 	.word	0x00000008
.L_58:


//--------------------- .nv.callgraph             --------------------------
	.section	.nv.callgraph,"",@"SHT_CUDA_CALLGRAPH"
	.align	4
	.sectionentsize	8
	.align		4
        /*0000*/ 	.word	0x00000000
	.align		4
        /*0004*/ 	.word	0xffffffff
	.align		4
        /*0008*/ 	.word	index@(_ZN7cutlass13device_kernelINS_4gemm6kernel13GemmUniversalIN4cute5tupleIJiiiiEEENS1_10collective13CollectiveMmaINS1_35MainloopSm100TmaUmmaWarpSpecializedILi7ELi2ELi4ENS5_IJNS4_1CILi1EEESB_SB_EEEEENS5_IJNSA_ILi64EEENSA_ILi256EEESE_EEENS_12float_e4m3_tENS5_IJlSB_lEEESH_SI_NS4_8TiledMMAINS4_8MMA_AtomIJNS4_10MMA_TraitsINS4_19SM100_MMA_F8F6F4_SSEJSH_SH_fSE_SF_NS4_17integral_constantINS4_4UMMA5MajorELSP_0EEESQ_NSN_INSO_7ScaleInELSR_0EEESS_EEEEEENS4_6LayoutISC_NS5_IJNSA_ILi0EEESW_SW_EEEEENS5_IJNS4_10UnderscoreESZ_SZ_EEEEENS4_13SM90_TMA_LOADENS4_14ComposedLayoutINS4_7SwizzleILi2ELi4ELi3EEENS4_18smem_ptr_flag_bitsILi8EEENSV_INS5_IJNSA_ILi8EEESE_EEENS5_IJSE_SB_EEEEEEEvNS4_8identityES12_S1C_vS1D_EENS_8epilogue10collective18CollectiveEpilogueINS1F_23Sm100TmaWarpSpecializedILi4ELi2ELi32ELb0ELb0EEEJSG_NS5_IJNSV_ISE_SB_EES1K_EEESH_SI_SH_SI_NS1F_6fusion15FusionCallbacksIS1J_NS1M_17LinearCombinationISH_fSH_fLNS_15FloatRoundStyleE2EEESG_S1L_JEEENS4_5SM1004TMEM4LOAD26SM100_TMEM_LOAD_16dp32b32xES12_S1C_NS4_39AutoVectorizingCopyWithAssumedAlignmentILi128EEENS4_14SM90_TMA_STOREES1C_S1X_S1X_EEEvvEEEEvNT_6ParamsE)
	.align		4
        /*000c*/ 	.word	index@(__assertfail)
	.align		4
        /*0010*/ 	.word	0x00000000
	.align		4
        /*0014*/ 	.word	0xfffffffe
	.align		4
        /*0018*/ 	.word	0x00000000
	.align		4
        /*001c*/ 	.word	0xfffffffd
	.align		4
        /*0020*/ 	.word	0x00000000
	.align		4
        /*0024*/ 	.word	0xfffffffc


//--------------------- .nv.constant4             --------------------------
	.section	.nv.constant4,"a",@progbits
	.align	8
	.align		8
.nv.constant4:
        /*0000*/ 	.dword	__assertfail
	.align		8
        /*0008*/ 	.dword	__unnamed_1
	.align		8
        /*0010*/ 	.dword	__unnamed_2
	.align		8
        /*0018*/ 	.dword	__unnamed_3
	.align		8
        /*0020*/ 	.dword	_ZN40_INTERNAL_df481052_4_k_cu_d8db0afb_290384cuda3std3__45__cpo5beginE
	.align		8
        /*0028*/ 	.dword	_ZN40_INTERNAL_df481052_4_k_cu_d8db0afb_290384cuda3std3__45__cpo3endE
	.align		8
        /*0030*/ 	.dword	_ZN40_INTERNAL_df481052_4_k_cu_d8db0afb_290384cuda3std3__45__cpo6cbeginE
	.align		8
        /*0038*/ 	.dword	_ZN40_INTERNAL_df481052_4_k_cu_d8db0afb_290384cuda3std3__45__cpo4cendE
	.align		8
        /*0040*/ 	.dword	_ZN40_INTERNAL_df481052_4_k_cu_d8db0afb_290384cuda3std3__442_GLOBAL__N__df481052_4_k_cu_d8db0afb_290386ignoreE
	.align		8
        /*0048*/ 	.dword	_ZN40_INTERNAL_df481052_4_k_cu_d8db0afb_290384cuda3std3__419piecewise_constructE
	.align		8
        /*0050*/ 	.dword	_ZN40_INTERNAL_df481052_4_k_cu_d8db0afb_290384cuda3std3__48in_placeE
	.align		8
        /*0058*/ 	.dword	_ZN40_INTERNAL_df481052_4_k_cu_d8db0afb_290384cuda3std6ranges3__45__cpo4swapE
	.align		8
        /*0060*/ 	.dword	_ZN40_INTERNAL_df481052_4_k_cu_d8db0afb_290384cuda3std6ranges3__45__cpo9iter_moveE
	.align		8
        /*0068*/ 	.dword	_ZN40_INTERNAL_df481052_4_k_cu_d8db0afb_290384cute7productE
	.align		8
        /*0070*/ 	.dword	_ZN40_INTERNAL_df481052_4_k_cu_d8db0afb_290384cute1_E
	.align		8
        /*0078*/ 	.dword	$str$25
	.align		8
        /*0080*/ 	.dword	$str$26
	.align		8
        /*0088*/ 	.dword	$str$27
	.align		8
        /*0090*/ 	.dword	$str$28


//--------------------- .text._ZN7cutlass13device_kernelINS_4gemm6kernel13GemmUniversalIN4cute5tupleIJiiiiEEENS1_10collective13CollectiveMmaINS1_35MainloopSm100TmaUmmaWarpSpecializedILi7ELi2ELi4ENS5_IJNS4_1CILi1EEESB_SB_EEEEENS5_IJNSA_ILi64EEENSA_ILi256EEESE_EEENS_12float_e4m3_tENS5_IJlSB_lEEESH_SI_NS4_8TiledMMAINS4_8MMA_AtomIJNS4_10MMA_TraitsINS4_19SM100_MMA_F8F6F4_SSEJSH_SH_fSE_SF_NS4_17integral_constantINS4_4UMMA5MajorELSP_0EEESQ_NSN_INSO_7ScaleInELSR_0EEESS_EEEEEENS4_6LayoutISC_NS5_IJNSA_ILi0EEESW_SW_EEEEENS5_IJNS4_10UnderscoreESZ_SZ_EEEEENS4_13SM90_TMA_LOADENS4_14ComposedLayoutINS4_7SwizzleILi2ELi4ELi3EEENS4_18smem_ptr_flag_bitsILi8EEENSV_INS5_IJNSA_ILi8EEESE_EEENS5_IJSE_SB_EEEEEEEvNS4_8identityES12_S1C_vS1D_EENS_8epilogue10collective18CollectiveEpilogueINS1F_23Sm100TmaWarpSpecializedILi4ELi2ELi32ELb0ELb0EEEJSG_NS5_IJNSV_ISE_SB_EES1K_EEESH_SI_SH_SI_NS1F_6fusion15FusionCallbacksIS1J_NS1M_17LinearCombinationISH_fSH_fLNS_15FloatRoundStyleE2EEESG_S1L_JEEENS4_5SM1004TMEM4LOAD26SM100_TMEM_LOAD_16dp32b32xES12_S1C_NS4_39AutoVectorizingCopyWithAssumedAlignmentILi128EEENS4_14SM90_TMA_STOREES1C_S1X_S1X_EEEvvEEEEvNT_6ParamsE --------------------------
	.section	.text._ZN7cutlass13device_kernelINS_4gemm6kernel13GemmUniversalIN4cute5tupleIJiiiiEEENS1_10collective13CollectiveMmaINS1_35MainloopSm100TmaUmmaWarpSpecializedILi7ELi2ELi4ENS5_IJNS4_1CILi1EEESB_SB_EEEEENS5_IJNSA_ILi64EEENSA_ILi256EEESE_EEENS_12float_e4m3_tENS5_IJlSB_lEEESH_SI_NS4_8TiledMMAINS4_8MMA_AtomIJNS4_10MMA_TraitsINS4_19SM100_MMA_F8F6F4_SSEJSH_SH_fSE_SF_NS4_17integral_constantINS4_4UMMA5MajorELSP_0EEESQ_NSN_INSO_7ScaleInELSR_0EEESS_EEEEEENS4_6LayoutISC_NS5_IJNSA_ILi0EEESW_SW_EEEEENS5_IJNS4_10UnderscoreESZ_SZ_EEEEENS4_13SM90_TMA_LOADENS4_14ComposedLayoutINS4_7SwizzleILi2ELi4ELi3EEENS4_18smem_ptr_flag_bitsILi8EEENSV_INS5_IJNSA_ILi8EEESE_EEENS5_IJSE_SB_EEEEEEEvNS4_8identityES12_S1C_vS1D_EENS_8epilogue10collective18CollectiveEpilogueINS1F_23Sm100TmaWarpSpecializedILi4ELi2ELi32ELb0ELb0EEEJSG_NS5_IJNSV_ISE_SB_EES1K_EEESH_SI_SH_SI_NS1F_6fusion15FusionCallbacksIS1J_NS1M_17LinearCombinationISH_fSH_fLNS_15FloatRoundStyleE2EEESG_S1L_JEEENS4_5SM1004TMEM4LOAD26SM100_TMEM_LOAD_16dp32b32xES12_S1C_NS4_39AutoVectorizingCopyWithAssumedAlignmentILi128EEENS4_14SM90_TMA_STOREES1C_S1X_S1X_EEEvvEEEEvNT_6ParamsE,"ax",@progbits
	.align	128
.text._ZN7cutlass13device_kernelINS_4gemm6kernel13GemmUniversalIN4cute5tupleIJiiiiEEENS1_10collective13CollectiveMmaINS1_35MainloopSm100TmaUmmaWarpSpecializedILi7ELi2ELi4ENS5_IJNS4_1CILi1EEESB_SB_EEEEENS5_IJNSA_ILi64EEENSA_ILi256EEESE_EEENS_12float_e4m3_tENS5_IJlSB_lEEESH_SI_NS4_8TiledMMAINS4_8MMA_AtomIJNS4_10MMA_TraitsINS4_19SM100_MMA_F8F6F4_SSEJSH_SH_fSE_SF_NS4_17integral_constantINS4_4UMMA5MajorELSP_0EEESQ_NSN_INSO_7ScaleInELSR_0EEESS_EEEEEENS4_6LayoutISC_NS5_IJNSA_ILi0EEESW_SW_EEEEENS5_IJNS4_10UnderscoreESZ_SZ_EEEEENS4_13SM90_TMA_LOADENS4_14ComposedLayoutINS4_7SwizzleILi2ELi4ELi3EEENS4_18smem_ptr_flag_bitsILi8EEENSV_INS5_IJNSA_ILi8EEESE_EEENS5_IJSE_SB_EEEEEEEvNS4_8identityES12_S1C_vS1D_EENS_8epilogue10collective18CollectiveEpilogueINS1F_23Sm100TmaWarpSpecializedILi4ELi2ELi32ELb0ELb0EEEJSG_NS5_IJNSV_ISE_SB_EES1K_EEESH_SI_SH_SI_NS1F_6fusion15FusionCallbacksIS1J_NS1M_17LinearCombinationISH_fSH_fLNS_15FloatRoundStyleE2EEESG_S1L_JEEENS4_5SM1004TMEM4LOAD26SM100_TMEM_LOAD_16dp32b32xES12_S1C_NS4_39AutoVectorizingCopyWithAssumedAlignmentILi128EEENS4_14SM90_TMA_STOREES1C_S1X_S1X_EEEvvEEEEvNT_6ParamsE:
        .type           _ZN7cutlass13device_kernelINS_4gemm6kernel13GemmUniversalIN4cute5tupleIJiiiiEEENS1_10collective13CollectiveMmaINS1_35MainloopSm100TmaUmmaWarpSpecializedILi7ELi2ELi4ENS5_IJNS4_1CILi1EEESB_SB_EEEEENS5_IJNSA_ILi64EEENSA_ILi256EEESE_EEENS_12float_e4m3_tENS5_IJlSB_lEEESH_SI_NS4_8TiledMMAINS4_8MMA_AtomIJNS4_10MMA_TraitsINS4_19SM100_MMA_F8F6F4_SSEJSH_SH_fSE_SF_NS4_17integral_constantINS4_4UMMA5MajorELSP_0EEESQ_NSN_INSO_7ScaleInELSR_0EEESS_EEEEEENS4_6LayoutISC_NS5_IJNSA_ILi0EEESW_SW_EEEEENS5_IJNS4_10UnderscoreESZ_SZ_EEEEENS4_13SM90_TMA_LOADENS4_14ComposedLayoutINS4_7SwizzleILi2ELi4ELi3EEENS4_18smem_ptr_flag_bitsILi8EEENSV_INS5_IJNSA_ILi8EEESE_EEENS5_IJSE_SB_EEEEEEEvNS4_8identityES12_S1C_vS1D_EENS_8epilogue10collective18CollectiveEpilogueINS1F_23Sm100TmaWarpSpecializedILi4ELi2ELi32ELb0ELb0EEEJSG_NS5_IJNSV_ISE_SB_EES1K_EEESH_SI_SH_SI_NS1F_6fusion15FusionCallbacksIS1J_NS1M_17LinearCombinationISH_fSH_fLNS_15FloatRoundStyleE2EEESG_S1L_JEEENS4_5SM1004TMEM4LOAD26SM100_TMEM_LOAD_16dp32b32xES12_S1C_NS4_39AutoVectorizingCopyWithAssumedAlignmentILi128EEENS4_14SM90_TMA_STOREES1C_S1X_S1X_EEEvvEEEEvNT_6ParamsE,@function
        .size           _ZN7cutlass13device_kernelINS_4gemm6kernel13GemmUniversalIN4cute5tupleIJiiiiEEENS1_10collective13CollectiveMmaINS1_35MainloopSm100TmaUmmaWarpSpecializedILi7ELi2ELi4ENS5_IJNS4_1CILi1EEESB_SB_EEEEENS5_IJNSA_ILi64EEENSA_ILi256EEESE_EEENS_12float_e4m3_tENS5_IJlSB_lEEESH_SI_NS4_8TiledMMAINS4_8MMA_AtomIJNS4_10MMA_TraitsINS4_19SM100_MMA_F8F6F4_SSEJSH_SH_fSE_SF_NS4_17integral_constantINS4_4UMMA5MajorELSP_0EEESQ_NSN_INSO_7ScaleInELSR_0EEESS_EEEEEENS4_6LayoutISC_NS5_IJNSA_ILi0EEESW_SW_EEEEENS5_IJNS4_10UnderscoreESZ_SZ_EEEEENS4_13SM90_TMA_LOADENS4_14ComposedLayoutINS4_7SwizzleILi2ELi4ELi3EEENS4_18smem_ptr_flag_bitsILi8EEENSV_INS5_IJNSA_ILi8EEESE_EEENS5_IJSE_SB_EEEEEEEvNS4_8identityES12_S1C_vS1D_EENS_8epilogue10collective18CollectiveEpilogueINS1F_23Sm100TmaWarpSpecializedILi4ELi2ELi32ELb0ELb0EEEJSG_NS5_IJNSV_ISE_SB_EES1K_EEESH_SI_SH_SI_NS1F_6fusion15FusionCallbacksIS1J_NS1M_17LinearCombinationISH_fSH_fLNS_15FloatRoundStyleE2EEESG_S1L_JEEENS4_5SM1004TMEM4LOAD26SM100_TMEM_LOAD_16dp32b32xES12_S1C_NS4_39AutoVectorizingCopyWithAssumedAlignmentILi128EEENS4_14SM90_TMA_STOREES1C_S1X_S1X_EEEvvEEEEvNT_6ParamsE,(.L_x_179 - _ZN7cutlass13device_kernelINS_4gemm6kernel13GemmUniversalIN4cute5tupleIJiiiiEEENS1_10collective13CollectiveMmaINS1_35MainloopSm100TmaUmmaWarpSpecializedILi7ELi2ELi4ENS5_IJNS4_1CILi1EEESB_SB_EEEEENS5_IJNSA_ILi64EEENSA_ILi256EEESE_EEENS_12float_e4m3_tENS5_IJlSB_lEEESH_SI_NS4_8TiledMMAINS4_8MMA_AtomIJNS4_10MMA_TraitsINS4_19SM100_MMA_F8F6F4_SSEJSH_SH_fSE_SF_NS4_17integral_constantINS4_4UMMA5MajorELSP_0EEESQ_NSN_INSO_7ScaleInELSR_0EEESS_EEEEEENS4_6LayoutISC_NS5_IJNSA_ILi0EEESW_SW_EEEEENS5_IJNS4_10UnderscoreESZ_SZ_EEEEENS4_13SM90_TMA_LOADENS4_14ComposedLayoutINS4_7SwizzleILi2ELi4ELi3EEENS4_18smem_ptr_flag_bitsILi8EEENSV_INS5_IJNSA_ILi8EEESE_EEENS5_IJSE_SB_EEEEEEEvNS4_8identityES12_S1C_vS1D_EENS_8epilogue10collective18CollectiveEpilogueINS1F_23Sm100TmaWarpSpecializedILi4ELi2ELi32ELb0ELb0EEEJSG_NS5_IJNSV_ISE_SB_EES1K_EEESH_SI_SH_SI_NS1F_6fusion15FusionCallbacksIS1J_NS1M_17LinearCombinationISH_fSH_fLNS_15FloatRoundStyleE2EEESG_S1L_JEEENS4_5SM1004TMEM4LOAD26SM100_TMEM_LOAD_16dp32b32xES12_S1C_NS4_39AutoVectorizingCopyWithAssumedAlignmentILi128EEENS4_14SM90_TMA_STOREES1C_S1X_S1X_EEEvvEEEEvNT_6ParamsE)
        .other          _ZN7cutlass13device_kernelINS_4gemm6kernel13GemmUniversalIN4cute5tupleIJiiiiEEENS1_10collective13CollectiveMmaINS1_35MainloopSm100TmaUmmaWarpSpecializedILi7ELi2ELi4ENS5_IJNS4_1CILi1EEESB_SB_EEEEENS5_IJNSA_ILi64EEENSA_ILi256EEESE_EEENS_12float_e4m3_tENS5_IJlSB_lEEESH_SI_NS4_8TiledMMAINS4_8MMA_AtomIJNS4_10MMA_TraitsINS4_19SM100_MMA_F8F6F4_SSEJSH_SH_fSE_SF_NS4_17integral_constantINS4_4UMMA5MajorELSP_0EEESQ_NSN_INSO_7ScaleInELSR_0EEESS_EEEEEENS4_6LayoutISC_NS5_IJNSA_ILi0EEESW_SW_EEEEENS5_IJNS4_10UnderscoreESZ_SZ_EEEEENS4_13SM90_TMA_LOADENS4_14ComposedLayoutINS4_7SwizzleILi2ELi4ELi3EEENS4_18smem_ptr_flag_bitsILi8EEENSV_INS5_IJNSA_ILi8EEESE_EEENS5_IJSE_SB_EEEEEEEvNS4_8identityES12_S1C_vS1D_EENS_8epilogue10collective18CollectiveEpilogueINS1F_23Sm100TmaWarpSpecializedILi4ELi2ELi32ELb0ELb0EEEJSG_NS5_IJNSV_ISE_SB_EES1K_EEESH_SI_SH_SI_NS1F_6fusion15FusionCallbacksIS1J_NS1M_17LinearCombinationISH_fSH_fLNS_15FloatRoundStyleE2EEESG_S1L_JEEENS4_5SM1004TMEM4LOAD26SM100_TMEM_LOAD_16dp32b32xES12_S1C_NS4_39AutoVectorizingCopyWithAssumedAlignmentILi128EEENS4_14SM90_TMA_STOREES1C_S1X_S1X_EEEvvEEEEvNT_6ParamsE,@"STO_CUDA_ENTRY STV_DEFAULT"
_ZN7cutlass13device_kernelINS_4gemm6kernel13GemmUniversalIN4cute5tupleIJiiiiEEENS1_10collective13CollectiveMmaINS1_35MainloopSm100TmaUmmaWarpSpecializedILi7ELi2ELi4ENS5_IJNS4_1CILi1EEESB_SB_EEEEENS5_IJNSA_ILi64EEENSA_ILi256EEESE_EEENS_12float_e4m3_tENS5_IJlSB_lEEESH_SI_NS4_8TiledMMAINS4_8MMA_AtomIJNS4_10MMA_TraitsINS4_19SM100_MMA_F8F6F4_SSEJSH_SH_fSE_SF_NS4_17integral_constantINS4_4UMMA5MajorELSP_0EEESQ_NSN_INSO_7ScaleInELSR_0EEESS_EEEEEENS4_6LayoutISC_NS5_IJNSA_ILi0EEESW_SW_EEEEENS5_IJNS4_10UnderscoreESZ_SZ_EEEEENS4_13SM90_TMA_LOADENS4_14ComposedLayoutINS4_7SwizzleILi2ELi4ELi3EEENS4_18smem_ptr_flag_bitsILi8EEENSV_INS5_IJNSA_ILi8EEESE_EEENS5_IJSE_SB_EEEEEEEvNS4_8identityES12_S1C_vS1D_EENS_8epilogue10collective18CollectiveEpilogueINS1F_23Sm100TmaWarpSpecializedILi4ELi2ELi32ELb0ELb0EEEJSG_NS5_IJNSV_ISE_SB_EES1K_EEESH_SI_SH_SI_NS1F_6fusion15FusionCallbacksIS1J_NS1M_17LinearCombinationISH_fSH_fLNS_15FloatRoundStyleE2EEESG_S1L_JEEENS4_5SM1004TMEM4LOAD26SM100_TMEM_LOAD_16dp32b32xES12_S1C_NS4_39AutoVectorizingCopyWithAssumedAlignmentILi128EEENS4_14SM90_TMA_STOREES1C_S1X_S1X_EEEvvEEEEvNT_6ParamsE:
[----:B------:R-:W1:Y:S01]  /*0000*/  LDC R1, c[0x0][0x37c] ;  /* 0x0000df00ff017b82 */ /* 0x000e620000000800 */
[----:B------:R-:W2:Y:S01]  /*0010*/  S2R R108, SR_TID.X ;  /* 0x00000000006c7919 */ /* 0x000ea20000002100 */
[----:B------:R-:W3:Y:S01]  /*0020*/  LDCU.64 UR4, c[0x0][0x890] ;  /* 0x00011200ff0477ac */ /* 0x000ee20008000a00 */
[----:B------:R-:W-:Y:S02]  /*0030*/  PRMT R96, RZ, 0x7610, R96 ;  /* 0x00007610ff607816 */ /* 0x000fe40000000060 */
[----:B------:R-:W-:Y:S01]  /*0040*/  ELECT P5, URZ, PT ;  /* 0x0000000000ff782f */ /* 0x000fe200038a0000 */
[----:B------:R-:W4:Y:S01]  /*0050*/  LDCU.64 UR46, c[0x0][0x358] ;  /* 0x00006b00ff2e77ac */ /* 0x000f220008000a00 */
[----:B---3--:R-:W-:-:S04]  /*0060*/  UISETP.NE.U32.AND UP0, UPT, UR4, URZ, UPT ;  /* 0x000000ff0400728c */ /* 0x008fc8000bf05070 */
[----:B------:R-:W-:Y:S01]  /*0070*/  UISETP.NE.AND.EX UP0, UPT, UR5, URZ, UPT, UP0 ;  /* 0x000000ff0500728c */ /* 0x000fe2000bf05300 */
[----:B--2---:R-:W-:-:S05]  /*0080*/  SHF.R.U32.HI R101, RZ, 0x5, R108 ;  /* 0x00000005ff657819 */ /* 0x004fca000001166c */
[----:B------:R-:W2:Y:S02]  /*0090*/  SHFL.IDX PT, R0, R101, RZ, 0x1f ;  /* 0x00001fff65007589 */ /* 0x000ea400000e0000 */
[----:B--2---:R-:W-:Y:S01]  /*00a0*/  R2UR UR8, R0 ;  /* 0x00000000000872ca */ /* 0x004fe200000e0000 */
[----:B-1--4-:R-:W-:-:S14]  /*00b0*/  BRA.U UP0, `(.L_x_0) ;  /* 0x00000001002c7547 */ /* 0x012fdc000b800000 */
[----:B------:R-:W1:Y:S02]  /*00c0*/  LDCU.64 UR6, c[0x0][0x888] ;  /* 0x00011100ff0677ac */ /* 0x000e640008000a00 */
[----:B-1----:R-:W-:-:S04]  /*00d0*/  UISETP.NE.U32.AND UP0, UPT, UR6, URZ, UPT ;  /* 0x000000ff0600728c */ /* 0x002fc8000bf05070 */
[----:B------:R-:W-:-:S09]  /*00e0*/  UISETP.NE.AND.EX UP0, UPT, UR7, URZ, UPT, UP0 ;  /* 0x000000ff0700728c */ /* 0x000fd2000bf05300 */
[----:B------:R-:W-:Y:S05]  /*00f0*/  BRA.U !UP0, `(.L_x_1) ;  /* 0x0000000108107547 */ /* 0x000fea000b800000 */
[----:B------:R-:W1:Y:S02]  /*0100*/  LDC.64 R2, c[0x0][0x888] ;  /* 0x00022200ff027b82 */ /* 0x000e640000000a00 */
[----:B-1----:R1:W5:Y:S01]  /*0110*/  LDG.E R49, desc[UR46][R2.64] ;  /* 0x0000002e02317981 */ /* 0x002362000c1e1900 */
[----:B------:R-:W-:Y:S01]  /*0120*/  HFMA2 R96, -RZ, RZ, 0, 5.9604644775390625e-08 ;  /* 0x00000001ff607431 */ /* 0x000fe200000001ff */
[----:B------:R-:W-:Y:S05]  /*0130*/  BRA `(.L_x_0) ;  /* 0x00000000000c7947 */ /* 0x000fea0003800000 */
.L_x_1:
[----:B------:R-:W1:Y:S01]  /*0140*/  LDCU UR6, c[0x0][0x880] ;  /* 0x00011000ff0677ac */ /* 0x000e620008000800 */
[----:B------:R-:W-:Y:S01]  /*0150*/  HFMA2 R96, -RZ, RZ, 0, 5.9604644775390625e-08 ;  /* 0x00000001ff607431 */ /* 0x000fe200000001ff */
[----:B-1----:R-:W-:-:S07]  /*0160*/  MOV R49, UR6 ;  /* 0x0000000600317c02 */ /* 0x002fce0008000f00 */
.L_x_0:
[----:B------:R-:W2:Y:S02]  /*0170*/  LDCU.64 UR6, c[0x0][0x8b0] ;  /* 0x00011600ff0677ac */ /* 0x000ea40008000a00 */
[----:B--2---:R-:W-:-:S04]  /*0180*/  UISETP.NE.U32.AND UP0, UPT, UR6, URZ, UPT ;  /* 0x000000ff0600728c */ /* 0x004fc8000bf05070 */
[----:B------:R-:W-:-:S09]  /*0190*/  UISETP.NE.AND.EX UP0, UPT, UR7, URZ, UPT, UP0 ;  /* 0x000000ff0700728c */ /* 0x000fd2000bf05300 */
[----:B------:R-:W-:Y:S05]  /*01a0*/  BRA.U UP0, `(.L_x_2) ;  /* 0x0000000100247547 */ /* 0x000fea000b800000 */
[----:B------:R-:W2:Y:S02]  /*01b0*/  LDCU.64 UR6, c[0x0][0x8a8] ;  /* 0x00011500ff0677ac */ /* 0x000ea40008000a00 */
[----:B--2---:R-:W-:-:S04]  /*01c0*/  UISETP.NE.U32.AND UP0, UPT, UR6, URZ, UPT ;  /* 0x000000ff0600728c */ /* 0x004fc8000bf05070 */
[----:B------:R-:W-:-:S09]  /*01d0*/  UISETP.NE.AND.EX UP0, UPT, UR7, URZ, UPT, UP0 ;  /* 0x000000ff0700728c */ /* 0x000fd2000bf05300 */
[----:B------:R-:W-:Y:S05]  /*01e0*/  BRA.U !UP0, `(.L_x_3) ;  /* 0x00000001080c7547 */ /* 0x000fea000b800000 */
[----:B-1----:R-:W1:Y:S02]  /*01f0*/  LDC.64 R2, c[0x0][0x8a8] ;  /* 0x00022a00ff027b82 */ /* 0x002e640000000a00 */
[----:B-1----:R2:W5:Y:S01]  /*0200*/  LDG.E R47, desc[UR46][R2.64] ;  /* 0x0000002e022f7981 */ /* 0x002562000c1e1900 */
[----:B------:R-:W-:Y:S05]  /*0210*/  BRA `(.L_x_2) ;  /* 0x0000000000087947 */ /* 0x000fea0003800000 */
.L_x_3:
[----:B------:R-:W2:Y:S02]  /*0220*/  LDCU UR6, c[0x0][0x8a0] ;  /* 0x00011400ff0677ac */ /* 0x000ea40008000800 */
[----:B--2---:R-:W-:Y:S02]  /*0230*/  MOV R47, UR6 ;  /* 0x00000006002f7c02 */ /* 0x004fe40008000f00 */
.L_x_2:
[----:B------:R-:W-:Y:S01]  /*0240*/  IMAD.U32 R0, RZ, RZ, UR8 ;  /* 0x00000008ff007e24 */ /* 0x000fe2000f8e00ff */
[----:B------:R-:W-:Y:S04]  /*0250*/  BSSY.RECONVERGENT B0, `(.L_x_4) ;  /* 0x000000c000007945 */ /* 0x000fe80003800200 */
[C---:B------:R-:W-:Y:S02]  /*0260*/  ISETP.NE.OR P1, PT, R0.reuse, 0x1, !P5 ;  /* 0x000000010000780c */ /* 0x040fe40006f25670 */
[----:B------:R-:W-:-:S11]  /*0270*/  ISETP.NE.OR P0, PT, R0, 0x3, !P5 ;  /* 0x000000030000780c */ /* 0x000fd60006f05670 */
[----:B------:R-:W-:Y:S05]  /*0280*/  @P1 BRA `(.L_x_5) ;  /* 0x0000000000201947 */ /* 0x000fea0003800000 */
[----:B------:R-:W3:Y:S02]  /*0290*/  LDCU.64 UR6, c[0x0][0x348] ;  /* 0x00006900ff0677ac */ /* 0x000ee40008000a00 */
[----:B---3--:R-:W-:Y:S02]  /*02a0*/  UIADD3 UR10, UP1, UPT, UR6, 0x80, URZ ;  /* 0x00000080060a7890 */ /* 0x008fe4000ff3e0ff */
[----:B------:R-:W-:Y:S02]  /*02b0*/  UIADD3 UR6, UP0, UPT, UR6, 0x180, URZ ;  /* 0x0000018006067890 */ /* 0x000fe4000ff1e0ff */
[----:B------:R-:W-:Y:S02]  /*02c0*/  UIADD3.X UR11, UPT, UPT, URZ, UR7, URZ, UP1, !UPT ;  /* 0x00000007ff0b7290 */ /* 0x000fe40008ffe4ff */
[----:B------:R-:W-:-:S07]  /*02d0*/  UIADD3.X UR7, UPT, UPT, URZ, UR7, URZ, UP0, !UPT ;  /* 0x00000007ff077290 */ /* 0x000fce00087fe4ff */
[----:B------:R3:W-:Y:S02]  /*02e0*/  UTMACCTL.PF [UR10] ;  /* 0x000000000a0079b9 */ /* 0x0007e40008040000 */
[----:B------:R3:W-:Y:S02]  /*02f0*/  UTMACCTL.PF [UR6] ;  /* 0x00000000060079b9 */ /* 0x0007e40008040000 */
[----:B---3--:R-:W-:Y:S01]  /*0300*/  NOP ;  /* 0x0000000000007918 */ /* 0x008fe20000000000 */
.L_x_5:
[----:B------:R-:W-:Y:S05]  /*0310*/  BSYNC.RECONVERGENT B0 ;  /* 0x0000000000007941 */ /* 0x000fea0003800200 */
.L_x_4:
[----:B------:R-:W-:Y:S04]  /*0320*/  BSSY.RECONVERGENT B0, `(.L_x_6) ;  /* 0x000000a000007945 */ /* 0x000fe80003800200 */
        /* <DEDUP_REMOVED lines=9> */
.L_x_7:
[----:B------:R-:W-:Y:S05]  /*03c0*/  BSYNC.RECONVERGENT B0 ;  /* 0x0000000000007941 */ /* 0x000fea0003800200 */
.L_x_6:
[----:B------:R-:W3:Y:S01]  /*03d0*/  LDCU.64 UR6, c[0x0][0x888] ;  /* 0x00011100ff0677ac */ /* 0x000ee20008000a00 */
[----:B------:R-:W-:Y:S02]  /*03e0*/  UISETP.EQ.U32.AND UP1, UPT, UR4, URZ, UPT ;  /* 0x000000ff0400728c */ /* 0x000fe4000bf22070 */
[----:B------:R-:W-:Y:S02]  /*03f0*/  UPLOP3.LUT UP2, UPT, UPT, UPT, UPT, 0x80, 0x8 ;  /* 0x000000000008789c */ /* 0x000fe40003f4f070 */
[----:B---3--:R-:W-:-:S04]  /*0400*/  UISETP.NE.U32.AND UP0, UPT, UR6, URZ, UPT ;  /* 0x000000ff0600728c */ /* 0x008fc8000bf05070 */
[----:B------:R-:W-:-:S04]  /*0410*/  UISETP.NE.AND.EX UP0, UPT, UR7, URZ, UPT, UP0 ;  /* 0x000000ff0700728c */ /* 0x000fc8000bf05300 */
[----:B------:R-:W-:-:S04]  /*0420*/  UISETP.EQ.OR.EX UP3, UPT, UR5, URZ, !UP0, UP1 ;  /* 0x000000ff0500728c */ /* 0x000fc8000c762710 */
[----:B------:R-:W-:-:S05]  /*0430*/  UP2UR UR50, UPR, URZ, 0x8 ;  /* 0x00000008ff327883 */ /* 0x000fca0008000000 */
[----:B------:R-:W-:Y:S07]  /*0440*/  BRA.U !UP3, `(.L_x_8) ;  /* 0x000000010b207547 */ /* 0x000fee000b800000 */
[----:B------:R-:W-:Y:S01]  /*0450*/  UISETP.NE.U32.AND UP2, UPT, UR4, URZ, UPT ;  /* 0x000000ff0400728c */ /* 0x000fe2000bf45070 */
[----:B-----5:R-:W-:Y:S01]  /*0460*/  FSETP.NEU.AND P0, PT, R49, RZ, PT ;  /* 0x000000ff3100720b */ /* 0x020fe20003f0d000 */
[----:B------:R-:W-:Y:S02]  /*0470*/  USEL UR4, URZ, 0xffffffff, UP0 ;  /* 0xffffffffff047887 */ /* 0x000fe40008000000 */
[----:B------:R-:W-:-:S10]  /*0480*/  UISETP.NE.AND.EX UP2, UPT, UR5, URZ, UPT, UP2 ;  /* 0x000000ff0500728c */ /* 0x000fd4000bf45320 */
[----:B------:R-:W-:Y:S01]  /*0490*/  VOTEU.ANY UP1, P0 ;  /* 0x0000000000ff7886 */ /* 0x000fe20000020100 */
[----:B------:R-:W-:-:S04]  /*04a0*/  @!UP2 USEL UR4, URZ, 0xffffffff, UP1 ;  /* 0xffffffffff04a887 */ /* 0x000fc80008800000 */
[----:B------:R-:W-:-:S04]  /*04b0*/  ULOP3.LUT UR4, UR4, 0x1, URZ, 0xc0, !UPT ;  /* 0x0000000104047892 */ /* 0x000fc8000f8ec0ff */
[----:B------:R-:W-:-:S11]  /*04c0*/  UISETP.NE.U32.AND UP2, UPT, UR4, 0x1, UPT ;  /* 0x000000010400788c */ /* 0x000fd6000bf45070 */
.L_x_8:
[----:B-12---:R-:W1:Y:S01]  /*04d0*/  SHFL.IDX PT, R2, R101, RZ, 0x1f ;  /* 0x00001fff65027589 */ /* 0x006e6200000e0000 */
[----:B------:R-:W-:-:S04]  /*04e0*/  UISETP.NE.AND UP1, UPT, UR8, 0x2, UPT ;  /* 0x000000020800788c */ /* 0x000fc8000bf25270 */
[----:B------:R-:W-:Y:S01]  /*04f0*/  USEL UR6, URZ, 0x1, UP1 ;  /* 0x00000001ff067887 */ /* 0x000fe20008800000 */
[----:B-1----:R-:W-:-:S13]  /*0500*/  ISETP.NE.AND P0, PT, R2, RZ, PT ;  /* 0x000000ff0200720c */ /* 0x002fda0003f05270 */
[----:B------:R-:W-:Y:S05]  /*0510*/  @P0 BRA `(.L_x_9) ;  /* 0x0000000000600947 */ /* 0x000fea0003800000 */
[----:B------:R-:W1:Y:S01]  /*0520*/  S2UR UR5, SR_CgaCtaId ;  /* 0x00000000000579c3 */ /* 0x000e620000008800 */
[----:B------:R-:W-:Y:S01]  /*0530*/  UMOV UR7, 0x400 ;  /* 0x0000040000077882 */ /* 0x000fe20000000000 */
[----:B------:R-:W-:Y:S01]  /*0540*/  UMOV UR4, 0x1 ;  /* 0x0000000100047882 */ /* 0x000fe20000000000 */
[----:B------:R-:W-:Y:S01]  /*0550*/  ELECT P0, URZ, PT ;  /* 0x0000000000ff782f */ /* 0x000fe20003800000 */
[----:B------:R-:W-:-:S04]  /*0560*/  UIADD3 UR10, UPT, UPT, -UR4, 0x100000, URZ ;  /* 0x00100000040a7890 */ /* 0x000fc8000fffe1ff */
[----:B------:R-:W-:Y:S02]  /*0570*/  USHF.L.U32 UR11, UR10, 0xb, URZ ;  /* 0x0000000b0a0b7899 */ /* 0x000fe400080006ff */
[----:B------:R-:W-:Y:S02]  /*0580*/  USHF.L.U32 UR10, UR10, 0x1, URZ ;  /* 0x000000010a0a7899 */ /* 0x000fe400080006ff */
[----:B-1----:R-:W-:Y:S01]  /*0590*/  ULEA UR5, UR5, UR7, 0x18 ;  /* 0x0000000705057291 */ /* 0x002fe2000f8ec0ff */
[----:B------:R-:W1:Y:S11]  /*05a0*/  FENCE.VIEW.ASYNC.S ;  /* 0x00000000000073c6 */ /* 0x000e760000000000 */
[----:B-1----:R1:W2:Y:S01]  /*05b0*/  SYNCS.EXCH.64 URZ, [UR5], UR10 ;  /* 0x0000000a05ff75b2 */ /* 0x0022a20008000100 */
[----:B------:R1:W3:Y:S01]  /*05c0*/  SYNCS.EXCH.64 URZ, [UR5+0x38], UR10 ;  /* 0x0000380a05ff75b2 */ /* 0x0002e20008000100 */
[----:B------:R1:W4:Y:S01]  /*05d0*/  SYNCS.EXCH.64 URZ, [UR5+0x8], UR10 ;  /* 0x0000080a05ff75b2 */ /* 0x0003220008000100 */
[----:B------:R1:W1:Y:S01]  /*05e0*/  SYNCS.EXCH.64 URZ, [UR5+0x40], UR10 ;  /* 0x0000400a05ff75b2 */ /* 0x0002620008000100 */
        /* <DEDUP_REMOVED lines=10> */
[----:B------:R-:W-:Y:S01]  /*0690*/  NOP ;  /* 0x0000000000007918 */ /* 0x000fe20000000000 */
.L_x_9:
[----:B------:R-:W2:Y:S01]  /*06a0*/  SHFL.IDX PT, R2, R101, RZ, 0x1f ;  /* 0x00001fff65027589 */ /* 0x000ea200000e0000 */
[----:B------:R-:W-:Y:S01]  /*06b0*/  NOP ;  /* 0x0000000000007918 */ /* 0x000fe20000000000 */
[----:B--2---:R-:W-:-:S13]  /*06c0*/  ISETP.NE.AND P0, PT, R2, 0x1, PT ;  /* 0x000000010200780c */ /* 0x004fda0003f05270 */
[----:B------:R-:W-:Y:S05]  /*06d0*/  @P0 BRA `(.L_x_10) ;  /* 0x0000000000580947 */ /* 0x000fea0003800000 */
[----:B------:R-:W2:Y:S01]  /*06e0*/  S2UR UR7, SR_CgaCtaId ;  /* 0x00000000000779c3 */ /* 0x000ea20000008800 */
[----:B------:R-:W-:Y:S01]  /*06f0*/  UMOV UR9, 0x400 ;  /* 0x0000040000097882 */ /* 0x000fe20000000000 */
[----:B-1----:R-:W-:Y:S01]  /*0700*/  UMOV UR5, 0x20 ;  /* 0x0000002000057882 */ /* 0x002fe20000000000 */
[----:B------:R-:W-:Y:S01]  /*0710*/  UMOV UR4, 0x80 ;  /* 0x0000008000047882 */ /* 0x000fe20000000000 */
[----:B------:R-:W-:-:S04]  /*0720*/  UIADD3 UR10, UPT, UPT, -UR5, 0x100000, URZ ;  /* 0x00100000050a7890 */ /* 0x000fc8000fffe1ff */
[----:B------:R-:W-:Y:S02]  /*0730*/  USHF.L.U32 UR11, UR10, 0xb, URZ ;  /* 0x0000000b0a0b7899 */ /* 0x000fe400080006ff */
[----:B------:R-:W-:Y:S02]  /*0740*/  USHF.L.U32 UR10, UR10, 0x1, URZ ;  /* 0x000000010a0a7899 */ /* 0x000fe400080006ff */
[----:B------:R-:W-:-:S04]  /*0750*/  UIADD3 UR4, UPT, UPT, -UR4, 0x100000, URZ ;  /* 0x0010000004047890 */ /* 0x000fc8000fffe1ff */
[----:B------:R-:W-:Y:S02]  /*0760*/  USHF.L.U32 UR5, UR4, 0xb, URZ ;  /* 0x0000000b04057899 */ /* 0x000fe400080006ff */
[----:B------:R-:W-:Y:S01]  /*0770*/  USHF.L.U32 UR4, UR4, 0x1, URZ ;  /* 0x0000000104047899 */ /* 0x000fe200080006ff */
[----:B------:R-:W-:Y:S01]  /*0780*/  ELECT P0, URZ, PT ;  /* 0x0000000000ff782f */ /* 0x000fe20003800000 */
[----:B--2---:R-:W-:Y:S01]  /*0790*/  ULEA UR7, UR7, UR9, 0x18 ;  /* 0x0000000907077291 */ /* 0x004fe2000f8ec0ff */
[----:B------:R-:W1:Y:S11]  /*07a0*/  FENCE.VIEW.ASYNC.S ;  /* 0x00000000000073c6 */ /* 0x000e760000000000 */
[----:B-1----:R2:W1:Y:S01]  /*07b0*/  SYNCS.EXCH.64 URZ, [UR7+0x70], UR10 ;  /* 0x0000700a07ff75b2 */ /* 0x0024620008000100 */
[----:B------:R2:W1:Y:S01]  /*07c0*/  SYNCS.EXCH.64 URZ, [UR7+0x90], UR4 ;  /* 0x0000900407ff75b2 */ /* 0x0004620008000100 */
[----:B------:R2:W1:Y:S01]  /*07d0*/  SYNCS.EXCH.64 URZ, [UR7+0x78], UR10 ;  /* 0x0000780a07ff75b2 */ /* 0x0004620008000100 */
[----:B------:R2:W1:Y:S01]  /*07e0*/  SYNCS.EXCH.64 URZ, [UR7+0x98], UR4 ;  /* 0x0000980407ff75b2 */ /* 0x0004620008000100 */
[----:B------:R2:W1:Y:S01]  /*07f0*/  SYNCS.EXCH.64 URZ, [UR7+0x80], UR10 ;  /* 0x0000800a07ff75b2 */ /* 0x0004620008000100 */
[----:B------:R2:W1:Y:S01]  /*0800*/  SYNCS.EXCH.64 URZ, [UR7+0xa0], UR4 ;  /* 0x0000a00407ff75b2 */ /* 0x0004620008000100 */
[----:B------:R2:W1:Y:S01]  /*0810*/  SYNCS.EXCH.64 URZ, [UR7+0x88], UR10 ;  /* 0x0000880a07ff75b2 */ /* 0x0004620008000100 */
[----:B------:R2:W1:Y:S02]  /*0820*/  SYNCS.EXCH.64 URZ, [UR7+0xa8], UR4 ;  /* 0x0000a80407ff75b2 */ /* 0x0004640008000100 */
[----:B--2---:R-:W-:Y:S01]  /*0830*/  NOP ;  /* 0x0000000000007918 */ /* 0x004fe20000000000 */
.L_x_10:
[----:B------:R-:W2:Y:S01]  /*0840*/  SHFL.IDX PT, R2, R101, RZ, 0x1f ;  /* 0x00001fff65027589 */ /* 0x000ea200000e0000 */
[----:B------:R-:W-:Y:S01]  /*0850*/  NOP ;  /* 0x0000000000007918 */ /* 0x000fe20000000000 */
[----:B--2---:R-:W-:-:S13]  /*0860*/  ISETP.NE.AND P0, PT, R2, 0x3, PT ;  /* 0x000000030200780c */ /* 0x004fda0003f05270 */
[----:B------:R-:W-:Y:S05]  /*0870*/  @P0 BRA `(.L_x_11) ;  /* 0x0000000000300947 */ /* 0x000fea0003800000 */
[----:B-1----:R-:W1:Y:S01]  /*0880*/  S2UR UR5, SR_CgaCtaId ;  /* 0x00000000000579c3 */ /* 0x002e620000008800 */
        /* <DEDUP_REMOVED lines=8> */
[----:B-1----:R2:W1:Y:S01]  /*0910*/  SYNCS.EXCH.64 URZ, [UR5+0xb0], UR10 ;  /* 0x0000b00a05ff75b2 */ /* 0x0024620008000100 */
[----:B------:R2:W1:Y:S02]  /*0920*/  SYNCS.EXCH.64 URZ, [UR5+0xb8], UR10 ;  /* 0x0000b80a05ff75b2 */ /* 0x0004640008000100 */
[----:B--2---:R-:W-:Y:S01]  /*0930*/  NOP ;  /* 0x0000000000007918 */ /* 0x004fe20000000000 */
.L_x_11:
[----:B------:R-:W2:Y:S01]  /*0940*/  SHFL.IDX PT, R2, R101, RZ, 0x1f ;  /* 0x00001fff65027589 */ /* 0x000ea200000e0000 */
[----:B------:R-:W-:Y:S01]  /*0950*/  NOP ;  /* 0x0000000000007918 */ /* 0x000fe20000000000 */
[----:B--2---:R-:W-:-:S13]  /*0960*/  ISETP.NE.AND P0, PT, R2, 0x4, PT ;  /* 0x000000040200780c */ /* 0x004fda0003f05270 */
[----:B------:R-:W-:Y:S05]  /*0970*/  @P0 BRA `(.L_x_12) ;  /* 0x00000000004c0947 */ /* 0x000fea0003800000 */
[----:B-1----:R-:W1:Y:S01]  /*0980*/  S2UR UR5, SR_CgaCtaId ;  /* 0x00000000000579c3 */ /* 0x002e620000008800 */
[----:B------:R-:W-:Y:S01]  /*0990*/  UMOV UR9, 0x100 ;  /* 0x0000010000097882 */ /* 0x000fe20000000000 */
[----:B------:R-:W-:Y:S01]  /*09a0*/  UMOV UR7, 0x400 ;  /* 0x0000040000077882 */ /* 0x000fe20000000000 */
[----:B------:R-:W-:Y:S01]  /*09b0*/  USEL UR9, UR9, 0xe0, UP2 ;  /* 0x000000e009097887 */ /* 0x000fe20009000000 */
[----:B------:R-:W-:Y:S01]  /*09c0*/  UMOV UR4, 0x1 ;  /* 0x0000000100047882 */ /* 0x000fe20000000000 */
[----:B------:R-:W-:Y:S01]  /*09d0*/  ELECT P0, URZ, PT ;  /* 0x0000000000ff782f */ /* 0x000fe20003800000 */
[----:B------:R-:W-:-:S04]  /*09e0*/  UIADD3 UR10, UPT, UPT, -UR4, 0x100000, URZ ;  /* 0x00100000040a7890 */ /* 0x000fc8000fffe1ff */
[----:B------:R-:W-:Y:S02]  /*09f0*/  USHF.L.U32 UR11, UR10, 0xb, URZ ;  /* 0x0000000b0a0b7899 */ /* 0x000fe400080006ff */
[----:B------:R-:W-:Y:S02]  /*0a00*/  USHF.L.U32 UR10, UR10, 0x1, URZ ;  /* 0x000000010a0a7899 */ /* 0x000fe400080006ff */
[----:B------:R-:W-:-:S04]  /*0a10*/  UIADD3 UR12, UPT, UPT, -UR9, 0x100000, URZ ;  /* 0x00100000090c7890 */ /* 0x000fc8000fffe1ff */
[----:B------:R-:W-:Y:S02]  /*0a20*/  USHF.L.U32 UR13, UR12, 0xb, URZ ;  /* 0x0000000b0c0d7899 */ /* 0x000fe400080006ff */
[----:B------:R-:W-:Y:S02]  /*0a30*/  USHF.L.U32 UR12, UR12, 0x1, URZ ;  /* 0x000000010c0c7899 */ /* 0x000fe400080006ff */
[----:B-1----:R-:W-:Y:S01]  /*0a40*/  ULEA UR5, UR5, UR7, 0x18 ;  /* 0x0000000705057291 */ /* 0x002fe2000f8ec0ff */
[----:B------:R-:W1:Y:S11]  /*0a50*/  FENCE.VIEW.ASYNC.S ;  /* 0x00000000000073c6 */ /* 0x000e760000000000 */
[----:B-1----:R2:W1:Y:S01]  /*0a60*/  SYNCS.EXCH.64 URZ, [UR5+0xc0], UR10 ;  /* 0x0000c00a05ff75b2 */ /* 0x0024620008000100 */
[----:B------:R2:W1:Y:S01]  /*0a70*/  SYNCS.EXCH.64 URZ, [UR5+0xd0], UR12 ;  /* 0x0000d00c05ff75b2 */ /* 0x0004620008000100 */
[----:B------:R2:W1:Y:S01]  /*0a80*/  SYNCS.EXCH.64 URZ, [UR5+0xc8], UR10 ;  /* 0x0000c80a05ff75b2 */ /* 0x0004620008000100 */
[----:B------:R2:W1:Y:S02]  /*0a90*/  SYNCS.EXCH.64 URZ, [UR5+0xd8], UR12 ;  /* 0x0000d80c05ff75b2 */ /* 0x0004640008000100 */
[----:B--2---:R-:W-:Y:S01]  /*0aa0*/  NOP ;  /* 0x0000000000007918 */ /* 0x004fe20000000000 */
.L_x_12:
        /* <DEDUP_REMOVED lines=26> */
.L_x_13:
        /* <DEDUP_REMOVED lines=18> */
.L_x_14:
[----:B-1----:R-:W1:Y:S01]  /*0d70*/  S2UR UR5, SR_CTAID.X ;  /* 0x00000000000579c3 */ /* 0x002e620000002500 */
[----:B------:R-:W-:-:S05]  /*0d80*/  CS2R.32 R95, SR_CgaSize ;  /* 0x00000000005f7805 */ /* 0x000fca0000008a00 */
[----:B------:R-:W-:-:S05]  /*0d90*/  IMAD R95, R95, -0xa0, RZ ;  /* 0xffffff605f5f7824 */ /* 0x000fca00078e02ff */
[----:B------:R-:W-:-:S14]  /*0da0*/  R2UR UR9, R95 ;  /* 0x000000005f0972ca */ /* 0x000fdc00000e0000 */
[----:B------:R-:W2:Y:S01]  /*0db0*/  LDCU UR9, c[0x0][UR9+0x2b0] ;  /* 0x00005600090977ac */ /* 0x000ea20008000800 */
[----:B------:R-:W-:Y:S01]  /*0dc0*/  NOP ;  /* 0x0000000000007918 */ /* 0x000fe20000000000 */
[----:B------:R-:W-:-:S05]  /*0dd0*/  CS2R.32 R95, SR_CgaSize ;  /* 0x00000000005f7805 */ /* 0x000fca0000008a00 */
[----:B------:R-:W-:-:S05]  /*0de0*/  IMAD R95, R95, -0xa0, RZ ;  /* 0xffffff605f5f7824 */ /* 0x000fca00078e02ff */
[----:B------:R-:W-:-:S14]  /*0df0*/  R2UR UR7, R95 ;  /* 0x000000005f0772ca */ /* 0x000fdc00000e0000 */
[----:B------:R-:W3:Y:S01]  /*0e00*/  LDCU UR7, c[0x0][UR7+0x2b4] ;  /* 0x00005680070777ac */ /* 0x000ee20008000800 */
[----:B------:R-:W4:Y:S08]  /*0e10*/  S2UR UR4, SR_CTAID.Y ;  /* 0x00000000000479c3 */ /* 0x000f300000002600 */
[----:B------:R-:W3:Y:S01]  /*0e20*/  LDC R10, c[0x0][0xb24] ;  /* 0x0002c900ff0a7b82 */ /* 0x000ee20000000800 */
[----:B-1----:R-:W-:-:S02]  /*0e30*/  I2FP.F32.U32 R95, UR5 ;  /* 0x00000005005f7c45 */ /* 0x002fc40008201000 */
[----:B------:R-:W-:-:S05]  /*0e40*/  CS2R.32 R3, SR_CgaSize ;  /* 0x0000000000037805 */ /* 0x000fca0000008a00 */
[----:B------:R-:W-:-:S06]  /*0e50*/  IMAD R3, R3, -0xa0, RZ ;  /* 0xffffff6003037824 */ /* 0x000fcc00078e02ff */
[----:B------:R-:W1:Y:S01]  /*0e60*/  LDC R3, c[0x0][R3+0x2a0] ;  /* 0x0000a80003037b82 */ /* 0x000e620000000800 */
[----:B------:R-:W-:Y:S01]  /*0e70*/  MOV R15, UR5 ;  /* 0x00000005000f7c02 */ /* 0x000fe20008000f00 */
[----:B--2---:R-:W-:Y:S01]  /*0e80*/  FMUL R95, R95, UR9 ;  /* 0x000000095f5f7c20 */ /* 0x004fe20008400000 */
[----:B----4-:R-:W-:Y:S02]  /*0e90*/  I2FP.F32.U32 R94, UR4 ;  /* 0x00000004005e7c45 */ /* 0x010fe40008201000 */
[----:B------:R-:W-:-:S05]  /*0ea0*/  CS2R.32 R2, SR_CgaSize ;  /* 0x0000000000027805 */ /* 0x000fca0000008a00 */
[----:B------:R-:W-:-:S06]  /*0eb0*/  IMAD R2, R2, -0xa0, RZ ;  /* 0xffffff6002027824 */ /* 0x000fcc00078e02ff */
[----:B------:R-:W2:Y:S01]  /*0ec0*/  LDC R2, c[0x0][R2+0x2a4] ;  /* 0x0000a90002027b82 */ /* 0x000ea20000000800 */
[----:B------:R-:W-:Y:S01]  /*0ed0*/  MOV R14, UR4 ;  /* 0x00000004000e7c02 */ /* 0x000fe20008000f00 */
[----:B------:R-:W4:Y:S01]  /*0ee0*/  F2I.U32.TRUNC.NTZ R95, R95 ;  /* 0x0000005f005f7305 */ /* 0x000f22000020f000 */
[----:B---3--:R-:W-:-:S05]  /*0ef0*/  FMUL R94, R94, UR7 ;  /* 0x000000075e5e7c20 */ /* 0x008fca0008400000 */
[----:B------:R-:W-:Y:S01]  /*0f00*/  BAR.SYNC.DEFER_BLOCKING 0x0 ;  /* 0x0000000000007b1d */ /* 0x000fe20000010000 */
[----:B------:R-:W-:-:S05]  /*0f10*/  ISETP.GE.AND P0, PT, R10, 0x1, PT ;  /* 0x000000010a00780c */ /* 0x000fca0003f06270 */
[----:B------:R-:W3:Y:S02]  /*0f20*/  F2I.U32.TRUNC.NTZ R94, R94 ;  /* 0x0000005e005e7305 */ /* 0x000ee4000020f000 */
[----:B------:R-:W2:Y:S01]  /*0f30*/  S2UR UR36, SR_CTAID.Z ;  /* 0x00000000002479c3 */ /* 0x000ea20000002700 */
[----:B----4-:R-:W-:-:S05]  /*0f40*/  IADD3 R95, PT, PT, -R95, RZ, RZ ;  /* 0x000000ff5f5f7210 */ /* 0x010fca0007ffe1ff */
[----:B-1----:R-:W-:Y:S01]  /*0f50*/  IMAD R95, R3, R95, UR5 ;  /* 0x00000005035f7e24 */ /* 0x002fe2000f8e025f */
[----:B---3--:R-:W-:-:S05]  /*0f60*/  IADD3 R94, PT, PT, -R94, RZ, RZ ;  /* 0x000000ff5e5e7210 */ /* 0x008fca0007ffe1ff */
[----:B--2---:R-:W-:Y:S01]  /*0f70*/  IMAD R94, R2, R94, UR4 ;  /* 0x00000004025e7e24 */ /* 0x004fe2000f8e025e */
[----:B------:R-:W-:Y:S06]  /*0f80*/  @!P0 BRA `(.L_x_15) ;  /* 0x0000000000b88947 */ /* 0x000fec0003800000 */
[----:B------:R-:W1:Y:S01]  /*0f90*/  LDC.64 R4, c[0x0][0xb18] ;  /* 0x0002c600ff047b82 */ /* 0x000e620000000a00 */
[----:B------:R-:W-:-:S07]  /*0fa0*/  ISETP.NE.AND P0, PT, R10, 0x1, PT ;  /* 0x000000010a00780c */ /* 0x000fce0003f05270 */
[----:B------:R-:W2:Y:S08]  /*0fb0*/  LDC R9, c[0x0][0xb0c] ;  /* 0x0002c300ff097b82 */ /* 0x000eb00000000800 */
[----:B------:R-:W3:Y:S08]  /*0fc0*/  LDC R12, c[0x0][0x370] ;  /* 0x0000dc00ff0c7b82 */ /* 0x000ef00000000800 */
[----:B------:R-:W4:Y:S01]  /*0fd0*/  LDC R11, c[0x0][0x374] ;  /* 0x0000dd00ff0b7b82 */ /* 0x000f220000000800 */
[----:B-1----:R-:W-:-:S07]  /*0fe0*/  ISETP.NE.AND P1, PT, R4, 0x1, PT ;  /* 0x000000010400780c */ /* 0x002fce0003f25270 */
[----:B------:R-:W3:Y:S01]  /*0ff0*/  LDC.64 R6, c[0x0][0xb10] ;  /* 0x0002c400ff067b82 */ /* 0x000ee20000000a00 */
[----:B--2---:R-:W-:-:S07]  /*1000*/  ISETP.NE.AND P2, PT, R9, 0x1, PT ;  /* 0x000000010900780c */ /* 0x004fce0003f45270 */
[----:B------:R-:W1:Y:S08]  /*1010*/  LDC R8, c[0x0][0xb20] ;  /* 0x0002c800ff087b82 */ /* 0x000e700000000800 */
[----:B------:R-:W2:Y:S01]  /*1020*/  LDC.64 R2, c[0x0][0xb28] ;  /* 0x0002ca00ff027b82 */ /* 0x000ea20000000a00 */
[----:B----4-:R-:W-:-:S04]  /*1030*/  IMAD.HI.U32 R13, R11, R5, RZ ;  /* 0x000000050b0d7227 */ /* 0x010fc800078e00ff */
[----:B------:R-:W-:-:S04]  /*1040*/  IMAD.HI.U32 R5, R14, R5, RZ ;  /* 0x000000050e057227 */ /* 0x000fc800078e00ff */
[----:B---3--:R-:W-:-:S05]  /*1050*/  IMAD.HI.U32 R16, R12, R6, RZ ;  /* 0x000000060c107227 */ /* 0x008fca00078e00ff */
[-C--:B------:R-:W-:Y:S01]  /*1060*/  @P2 SHF.R.U32.HI R12, RZ, R7.reuse, R16 ;  /* 0x00000007ff0c2219 */ /* 0x080fe20000011610 */
[----:B------:R-:W-:Y:S01]  /*1070*/  IMAD.HI.U32 R16, R15, R6, RZ ;  /* 0x000000060f107227 */ /* 0x000fe200078e00ff */
[-C--:B-1----:R-:W-:Y:S02]  /*1080*/  @P1 SHF.R.U32.HI R11, RZ, R8.reuse, R13 ;  /* 0x00000008ff0b1219 */ /* 0x082fe4000001160d */
[----:B------:R-:W-:Y:S02]  /*1090*/  SHF.R.U32.HI R5, RZ, R8, R5 ;  /* 0x00000008ff057219 */ /* 0x000fe40000011605 */
[----:B------:R-:W-:Y:S02]  /*10a0*/  SHF.R.U32.HI R16, RZ, R7, R16 ;  /* 0x00000007ff107219 */ /* 0x000fe40000011610 */
[----:B------:R-:W-:Y:S01]  /*10b0*/  SEL R5, R14, R5, !P1 ;  /* 0x000000050e057207 */ /* 0x000fe20004800000 */
[----:B--2---:R-:W-:Y:S01]  /*10c0*/  IMAD.HI.U32 R13, R11, R2, RZ ;  /* 0x000000020b0d7227 */ /* 0x004fe200078e00ff */
[----:B------:R-:W-:-:S03]  /*10d0*/  SEL R16, R15, R16, !P2 ;  /* 0x000000100f107207 */ /* 0x000fc60005000000 */
[----:B------:R-:W-:Y:S01]  /*10e0*/  IMAD.HI.U32 R6, R12, R2, RZ ;  /* 0x000000020c067227 */ /* 0x000fe200078e00ff */
[----:B------:R-:W-:-:S04]  /*10f0*/  @P0 SHF.R.U32.HI R11, RZ, R3, R13 ;  /* 0x00000003ff0b0219 */ /* 0x000fc8000001160d */
[----:B------:R-:W-:Y:S01]  /*1100*/  @P0 SHF.R.U32.HI R12, RZ, R3, R6 ;  /* 0x00000003ff0c0219 */ /* 0x000fe20000011606 */
[----:B------:R-:W-:-:S04]  /*1110*/  IMAD R11, R11, R10, RZ ;  /* 0x0000000a0b0b7224 */ /* 0x000fc800078e02ff */
[----:B------:R-:W-:Y:S01]  /*1120*/  IMAD R6, R12, R10, RZ ;  /* 0x0000000a0c067224 */ /* 0x000fe200078e02ff */
[----:B------:R-:W-:-:S04]  /*1130*/  ISETP.GE.AND P1, PT, R5, R11, PT ;  /* 0x0000000b0500720c */ /* 0x000fc80003f26270 */
[----:B------:R-:W-:Y:S01]  /*1140*/  ISETP.GE.OR P1, PT, R16, R6, P1 ;  /* 0x000000061000720c */ /* 0x000fe20000f26670 */
[----:B------:R-:W-:-:S05]  /*1150*/  IMAD.HI.U32 R6, R5, R2, RZ ;  /* 0x0000000205067227 */ /* 0x000fca00078e00ff */
[----:B------:R-:W-:-:S04]  /*1160*/  SHF.R.U32.HI R6, RZ, R3, R6 ;  /* 0x00000003ff067219 */ /* 0x000fc80000011606 */
[----:B------:R-:W-:-:S03]  /*1170*/  SEL R6, R5, R6, !P0 ;  /* 0x0000000605067207 */ /* 0x000fc60004000000 */
[----:B------:R-:W-:Y:S01]  /*1180*/  @!P1 IMAD.HI.U32 R7, R16, R2, RZ ;  /* 0x0000000210079227 */ /* 0x000fe200078e00ff */
[----:B------:R-:W-:-:S04]  /*1190*/  IADD3 R2, PT, PT, -R6, RZ, RZ ;  /* 0x000000ff06027210 */ /* 0x000fc80007ffe1ff */
[----:B------:R-:W-:Y:S01]  /*11a0*/  @!P1 SHF.R.U32.HI R3, RZ, R3, R7 ;  /* 0x00000003ff039219 */ /* 0x000fe20000011607 */
[----:B------:R-:W-:Y:S01]  /*11b0*/  IMAD R2, R10, R2, R5 ;  /* 0x000000020a027224 */ /* 0x000fe200078e0205 */
[----:B------:R-:W-:Y:S02]  /*11c0*/  IADD3 R7, PT, PT, -R5, RZ, RZ ;  /* 0x000000ff05077210 */ /* 0x000fe40007ffe1ff */
[----:B------:R-:W-:-:S03]  /*11d0*/  @!P1 SEL R3, R16, R3, !P0 ;  /* 0x0000000310039207 */ /* 0x000fc60004000000 */
[----:B------:R-:W-:Y:S02]  /*11e0*/  IMAD R7, R4, R7, R14 ;  /* 0x0000000704077224 */ /* 0x000fe400078e020e */
[--C-:B------:R-:W-:Y:S02]  /*11f0*/  @!P1 IMAD.IADD R6, R6, 0x1, -R3.reuse ;  /* 0x0000000106069824 */ /* 0x100fe400078e0a03 */
[----:B------:R-:W-:Y:S01]  /*1200*/  @!P1 IMAD R3, R2, R12, R3 ;  /* 0x0000000c02039224 */ /* 0x000fe200078e0203 */
[----:B------:R-:W-:Y:S01]  /*1210*/  IADD3 R2, PT, PT, -R16, RZ, RZ ;  /* 0x000000ff10027210 */ /* 0x000fe20007ffe1ff */
[----:B------:R-:W-:Y:S02]  /*1220*/  @!P1 IMAD R5, R6, R10, R16 ;  /* 0x0000000a06059224 */ /* 0x000fe400078e0210 */
[----:B------:R-:W-:Y:S02]  /*1230*/  @!P1 IMAD.MOV.U32 R16, RZ, RZ, R3 ;  /* 0x000000ffff109224 */ /* 0x000fe400078e0003 */
[----:B------:R-:W-:-:S02]  /*1240*/  IMAD R2, R9, R2, R15 ;  /* 0x0000000209027224 */ /* 0x000fc400078e020f */
[----:B------:R-:W-:Y:S02]  /*1250*/  IMAD R14, R5, R4, R7 ;  /* 0x00000004050e7224 */ /* 0x000fe400078e0207 */
[----:B------:R-:W-:Y:S02]  /*1260*/  IMAD R15, R16, R9, R2 ;  /* 0x00000009100f7224 */ /* 0x000fe400078e0202 */
.L_x_15:
[----:B------:R-:W1:Y:S01]  /*1270*/  LDCU UR4, c[0x0][0xb30] ;  /* 0x00016600ff0477ac */ /* 0x000e620008000800 */
[----:B------:R-:W2:Y:S08]  /*1280*/  S2UR UR37, SR_CgaCtaId ;  /* 0x00000000002579c3 */ /* 0x000eb00000008800 */
[----:B------:R-:W3:Y:S01]  /*1290*/  LDC R40, c[0x0][0xb24] ;  /* 0x0002c900ff287b82 */ /* 0x000ee20000000800 */
[----:B-1----:R-:W-:-:S09]  /*12a0*/  UISETP.NE.AND UP1, UPT, UR4, 0x1, UPT ;  /* 0x000000010400788c */ /* 0x002fd2000bf25270 */
[----:B--2---:R-:W-:Y:S05]  /*12b0*/  BRA.U UP1, `(.L_x_16) ;  /* 0x0000000101407547 */ /* 0x004fea000b800000 */
[----:B------:R-:W1:Y:S08]  /*12c0*/  LDC.64 R4, c[0x0][0xb10] ;  /* 0x0002c400ff047b82 */ /* 0x000e700000000a00 */
[----:B------:R-:W2:Y:S08]  /*12d0*/  LDC.64 R2, c[0x0][0xb18] ;  /* 0x0002c600ff027b82 */ /* 0x000eb00000000a00 */
[----:B------:R-:W4:Y:S08]  /*12e0*/  LDC R6, c[0x0][0xb20] ;  /* 0x0002c800ff067b82 */ /* 0x000f300000000800 */
[----:B------:R-:W3:Y:S01]  /*12f0*/  LDC R7, c[0x0][0xb0c] ;  /* 0x0002c300ff077b82 */ /* 0x000ee20000000800 */
[----:B-1----:R-:W-:-:S05]  /*1300*/  IMAD.HI.U32 R4, R15, R4, RZ ;  /* 0x000000040f047227 */ /* 0x002fca00078e00ff */
[----:B------:R-:W-:Y:S01]  /*1310*/  SHF.R.U32.HI R4, RZ, R5, R4 ;  /* 0x00000005ff047219 */ /* 0x000fe20000011604 */
[----:B--2---:R-:W-:Y:S01]  /*1320*/  IMAD.HI.U32 R3, R14, R3, RZ ;  /* 0x000000030e037227 */ /* 0x004fe200078e00ff */
[----:B------:R-:W-:-:S04]  /*1330*/  ISETP.NE.AND P0, PT, R2, 0x1, PT ;  /* 0x000000010200780c */ /* 0x000fc80003f05270 */
[----:B----4-:R-:W-:-:S04]  /*1340*/  SHF.R.U32.HI R3, RZ, R6, R3 ;  /* 0x00000006ff037219 */ /* 0x010fc80000011603 */
[----:B------:R-:W-:Y:S02]  /*1350*/  SEL R3, R14, R3, !P0 ;  /* 0x000000030e037207 */ /* 0x000fe40004000000 */
[----:B---3--:R-:W-:-:S04]  /*1360*/  ISETP.NE.AND P1, PT, R7, 0x1, PT ;  /* 0x000000010700780c */ /* 0x008fc80003f25270 */
[----:B------:R-:W-:-:S05]  /*1370*/  SEL R4, R15, R4, !P1 ;  /* 0x000000040f047207 */ /* 0x000fca0004800000 */
[----:B------:R-:W-:Y:S02]  /*1380*/  IMAD.IADD R5, R3, 0x1, -R4 ;  /* 0x0000000103057824 */ /* 0x000fe400078e0a04 */
[----:B------:R-:W-:Y:S02]  /*1390*/  IMAD.IADD R3, R4, 0x1, -R3 ;  /* 0x0000000104037824 */ /* 0x000fe400078e0a03 */
[----:B------:R-:W-:Y:S02]  /*13a0*/  IMAD R15, R5, R7, R15 ;  /* 0x00000007050f7224 */ /* 0x000fe400078e020f */
[----:B------:R-:W-:-:S07]  /*13b0*/  IMAD R14, R3, R2, R14 ;  /* 0x00000002030e7224 */ /* 0x000fce00078e020e */
.L_x_16:
[----:B------:R-:W-:Y:S01]  /*13c0*/  BAR.SYNC.DEFER_BLOCKING 0x0 ;  /* 0x0000000000007b1d */ /* 0x000fe20000010000 */
[----:B------:R-:W-:Y:S01]  /*13d0*/  UISETP.NE.AND UP1, UPT, UR8, 0x2, UPT ;  /* 0x000000020800788c */ /* 0x000fe2000bf25270 */
[----:B------:R-:W-:Y:S02]  /*13e0*/  ISETP.NE.OR P5, PT, R0, 0x2, !P5 ;  /* 0x000000020000780c */ /* 0x000fe40006fa5670 */
[----:B------:R-:W-:-:S06]  /*13f0*/  LOP3.LUT R2, R108, 0x1f, RZ, 0xc0, !PT ;  /* 0x0000001f6c027812 */ /* 0x000fcc00078ec0ff */
[----:B------:R-:W-:Y:S05]  /*1400*/  BRA.U UP1, `(.L_x_17) ;  /* 0x0000001101c87547 */ /* 0x000fea000b800000 */
[----:B------:R-:W1:Y:S01]  /*1410*/  LDCU UR13, c[0x0][0x38c] ;  /* 0x00007180ff0d77ac */ /* 0x000e620008000800 */
[----:B------:R-:W2:Y:S01]  /*1420*/  LDC R8, c[0x0][0x370] ;  /* 0x0000dc00ff087b82 */ /* 0x000ea20000000800 */
[----:B------:R-:W-:Y:S01]  /*1430*/  PLOP3.LUT P1, PT, PT, PT, UP2, 0x80, 0x8 ;  /* 0x000000000008781c */ /* 0x000fe20003f2f028 */
[----:B------:R-:W-:Y:S01]  /*1440*/  IMAD.MOV.U32 R17, RZ, RZ, 0x1 ;  /* 0x00000001ff117424 */ /* 0x000fe200078e00ff */
[----:B------:R-:W-:Y:S01]  /*1450*/  ISETP.EQ.OR P4, PT, R2, RZ, P5 ;  /* 0x000000ff0200720c */ /* 0x000fe20002f82670 */
[----:B------:R-:W-:Y:S01]  /*1460*/  IMAD.MOV.U32 R16, RZ, RZ, RZ ;  /* 0x000000ffff107224 */ /* 0x000fe200078e00ff */
[----:B------:R-:W-:Y:S02]  /*1470*/  PLOP3.LUT P1, PT, P1, PT, PT, 0x8, 0x80 ;  /* 0x000000000080781c */ /* 0x000fe40000f2e170 */
[----:B------:R-:W-:Y:S01]  /*1480*/  CS2R R12, SRZ ;  /* 0x00000000000c7805 */ /* 0x000fe2000001ff00 */
[----:B------:R-:W-:Y:S01]  /*1490*/  IMAD.MOV.U32 R11, RZ, RZ, 0x1 ;  /* 0x00000001ff0b7424 */ /* 0x000fe200078e00ff */
[----:B------:R-:W4:Y:S01]  /*14a0*/  LDC R0, c[0x0][0x374] ;  /* 0x0000dd00ff007b82 */ /* 0x000f220000000800 */
[----:B------:R-:W2:Y:S01]  /*14b0*/  LDCU.64 UR22, c[0x0][0x348] ;  /* 0x00006900ff1677ac */ /* 0x000ea20008000a00 */
[----:B------:R-:W-:Y:S01]  /*14c0*/  UMOV UR6, URZ ;  /* 0x000000ff00067c82 */ /* 0x000fe20008000000 */
[----:B-1----:R-:W-:-:S04]  /*14d0*/  UIADD3 UR5, UPT, UPT, UR13, 0x3f, URZ ;  /* 0x0000003f0d057890 */ /* 0x002fc8000fffe0ff */
[----:B------:R-:W-:-:S04]  /*14e0*/  USHF.R.S32.HI UR4, URZ, 0x1f, UR5 ;  /* 0x0000001fff047899 */ /* 0x000fc80008011405 */
[----:B------:R-:W-:-:S04]  /*14f0*/  ULEA.HI UR4, UR4, UR5, URZ, 0x6 ;  /* 0x0000000504047291 */ /* 0x000fc8000f8f30ff */
[----:B------:R-:W-:Y:S02]  /*1500*/  USHF.R.S32.HI UR15, URZ, 0x6, UR4 ;  /* 0x00000006ff0f7899 */ /* 0x000fe40008011404 */
[----:B------:R-:W-:Y:S02]  /*1510*/  UIADD3 UR4, UPT, UPT, UR13, -0x1, URZ ;  /* 0xffffffff0d047890 */ /* 0x000fe4000fffe0ff */
[----:B------:R-:W-:Y:S02]  /*1520*/  UISETP.LT.U32.AND UP0, UPT, UR15, 0x7, UPT ;  /* 0x000000070f00788c */ /* 0x000fe4000bf01070 */
[----:B------:R-:W-:Y:S02]  /*1530*/  UISETP.GE.U32.AND UP1, UPT, UR4, -0x7f, UPT ;  /* 0xffffff810400788c */ /* 0x000fe4000bf26070 */
[----:B------:R-:W-:Y:S02]  /*1540*/  USEL UR14, UR15, 0x7, UP0 ;  /* 0x000000070f0e7887 */ /* 0x000fe40008000000 */
[----:B------:R-:W-:-:S02]  /*1550*/  UIADD3 UR13, UPT, UPT, UR13, 0x7e, URZ ;  /* 0x0000007e0d0d7890 */ /* 0x000fc4000fffe0ff */
[----:B------:R-:W-:Y:S02]  /*1560*/  UIADD3 UR5, UPT, UPT, UR14, -0x1, URZ ;  /* 0xffffffff0e057890 */ /* 0x000fe4000fffe0ff */
[----:B------:R-:W-:-:S03]  /*1570*/  UIADD3 UR7, UPT, UPT, UR15, -UR14, URZ ;  /* 0x8000000e0f077290 */ /* 0x000fc6000fffe0ff */
[----:B------:R-:W-:-:S04]  /*1580*/  @UP1 UIADD3 UR5, UPT, UPT, UR14, URZ, URZ ;  /* 0x000000ff0e051290 */ /* 0x000fc8000fffe0ff */
[----:B--2---:R-:W-:-:S12]  /*1590*/  UIADD3 UR5, UPT, UPT, UR5, 0x1, URZ ;  /* 0x0000000105057890 */ /* 0x004fd8000fffe0ff */
.L_x_35:
[----:B------:R-:W-:Y:S01]  /*15a0*/  UISETP.NE.AND UP0, UPT, UR37, URZ, UPT ;  /* 0x000000ff2500728c */ /* 0x000fe2000bf05270 */
[----:B------:R-:W1:Y:S08]  /*15b0*/  S2UR UR37, SR_CgaCtaId ;  /* 0x00000000002579c3 */ /* 0x000e700000008800 */
[----:B------:R-:W-:Y:S05]  /*15c0*/  BRA.U UP0, `(.L_x_18) ;  /* 0x0000000100347547 */ /* 0x000fea000b800000 */
[----:B------:R-:W2:Y:S01]  /*15d0*/  S2R R2, SR_CgaCtaId ;  /* 0x0000000000027919 */ /* 0x000ea20000008800 */
[----:B------:R-:W-:-:S04]  /*15e0*/  MOV R3, 0x400 ;  /* 0x0000040000037802 */ /* 0x000fc80000000f00 */
[----:B--2---:R-:W-:Y:S02]  /*15f0*/  LEA R2, R2, R3, 0x18 ;  /* 0x0000000302027211 */ /* 0x004fe400078ec0ff */
[----:B------:R-:W-:-:S03]  /*1600*/  SHF.L.U32 R3, R11, 0x1f, RZ ;  /* 0x0000001f0b037819 */ /* 0x000fc600000006ff */
[----:B------:R-:W-:-:S04]  /*1610*/  IMAD R2, R12, 0x8, R2 ;  /* 0x000000080c027824 */ /* 0x000fc800078e0202 */
[----:B------:R-:W2:Y:S02]  /*1620*/  SYNCS.PHASECHK.TRANS64.TRYWAIT P0, [R2+URZ+0x130], R3 ;  /* 0x00013003020075a7 */ /* 0x000ea400080011ff */
[----:B--2---:R-:W-:Y:S05]  /*1630*/  @!P0 BRA `(.L_x_19) ;  /* 0x0000007800b88947 */ /* 0x004fea0003800000 */
.L_x_128:
[----:B------:R-:W-:Y:S01]  /*1640*/  VIADD R12, R12, 0x1 ;  /* 0x000000010c0c7836 */ /* 0x000fe20000000000 */
[----:B------:R2:W-:Y:S04]  /*1650*/  SYNCS.ARRIVE.TRANS64.A1T0 RZ, [R2+URZ+0x120], RZ ;  /* 0x000120ff02ff79a7 */ /* 0x0005e800081000ff */
[----:B------:R-:W-:-:S04]  /*1660*/  ISETP.NE.AND P0, PT, R12, 0x2, PT ;  /* 0x000000020c00780c */ /* 0x000fc80003f05270 */
[----:B------:R-:W-:Y:S02]  /*1670*/  SEL R12, R12, RZ, P0 ;  /* 0x000000ff0c0c7207 */ /* 0x000fe40000000000 */
[----:B--2---:R-:W-:-:S04]  /*1680*/  SEL R2, RZ, 0x1, P0 ;  /* 0x00000001ff027807 */ /* 0x004fc80000000000 */
[----:B------:R-:W-:-:S07]  /*1690*/  LOP3.LUT R11, R11, R2, RZ, 0x3c, !PT ;  /* 0x000000020b0b7212 */ /* 0x000fce00078e3cff */
.L_x_18:
[----:B------:R-:W-:Y:S01]  /*16a0*/  UMOV UR4, 0x400 ;  /* 0x0000040000047882 */ /* 0x000fe20000000000 */
[----:B------:R-:W-:Y:S01]  /*16b0*/  SHF.L.U32 R2, R17, 0x1f, RZ ;  /* 0x0000001f11027819 */ /* 0x000fe200000006ff */
[----:B-1----:R-:W-:Y:S01]  /*16c0*/  ULEA UR4, UR37, UR4, 0x18 ;  /* 0x0000000425047291 */ /* 0x002fe2000f8ec0ff */
[----:B------:R-:W-:Y:S01]  /*16d0*/  R2UR UR35, R15 ;  /* 0x000000000f2372ca */ /* 0x000fe200000e0000 */
[----:B------:R-:W-:Y:S01]  /*16e0*/  UISETP.GE.U32.AND UP0, UPT, UR13, 0x7f, UPT ;  /* 0x0000007f0d00788c */ /* 0x000fe2000bf06070 */
[----:B------:R-:W-:Y:S01]  /*16f0*/  R2UR UR11, R14 ;  /* 0x000000000e0b72ca */ /* 0x000fe200000e0000 */
[----:B------:R-:W-:Y:S01]  /*1700*/  ULEA UR8, UR6, UR4, 0x3 ;  /* 0x0000000406087291 */ /* 0x000fe2000f8e18ff */
[----:B------:R-:W-:-:S08]  /*1710*/  UMOV UR24, URZ ;  /* 0x000000ff00187c82 */ /* 0x000fd00008000000 */
[----:B------:R1:W2:Y:S01]  /*1720*/  SYNCS.PHASECHK.TRANS64.TRYWAIT P0, [UR8+0x38], R2 ;  /* 0x00003802ff0075a7 */ /* 0x0002a20008001108 */
[----:B------:R-:W-:Y:S02]  /*1730*/  USHF.L.U32 UR35, UR35, 0x6, URZ ;  /* 0x0000000623237899 */ /* 0x000fe400080006ff */
[----:B------:R-:W-:Y:S01]  /*1740*/  USHF.L.U32 UR11, UR11, 0x8, URZ ;  /* 0x000000080b0b7899 */ /* 0x000fe200080006ff */
[----:B------:R-:W-:Y:S11]  /*1750*/  BRA.U !UP0, `(.L_x_20) ;  /* 0x0000000108a87547 */ /* 0x000ff6000b800000 */
[----:B------:R-:W-:Y:S01]  /*1760*/  UMOV UR16, URZ ;  /* 0x000000ff00107c82 */ /* 0x000fe20008000000 */
[----:B------:R-:W-:-:S05]  /*1770*/  UMOV UR17, UR6 ;  /* 0x0000000600117c82 */ /* 0x000fca0008000000 */
.L_x_25:
[----:B-1----:R-:W-:Y:S01]  /*1780*/  ULEA UR33, UR17, UR4, 0x3 ;  /* 0x0000000411217291 */ /* 0x002fe2000f8e18ff */
[----:B--2---:R-:W-:Y:S01]  /*1790*/  @!P5 MOV R3, 0x5000 ;  /* 0x000050000003d802 */ /* 0x004fe20000000f00 */
[----:B--2---:R-:W-:Y:S10]  /*17a0*/  @P0 BRA `(.L_x_21) ;  /* 0x00000000000c0947 */ /* 0x004ff40003800000 */
[----:B------:R-:W-:-:S04]  /*17b0*/  SHF.L.U32 R4, R17, 0x1f, RZ ;  /* 0x0000001f11047819 */ /* 0x000fc800000006ff */
[----:B------:R-:W2:Y:S02]  /*17c0*/  SYNCS.PHASECHK.TRANS64.TRYWAIT P0, [UR33+0x38], R4 ;  /* 0x00003804ff0075a7 */ /* 0x000ea40008001121 */
[----:B--2---:R-:W-:Y:S05]  /*17d0*/  @!P0 BRA `(.L_x_22) ;  /* 0x0000007800648947 */ /* 0x004fea0003800000 */
.L_x_21:
[----:B------:R2:W-:Y:S01]  /*17e0*/  @!P5 SYNCS.ARRIVE.TRANS64 RZ, [UR33], R3 ;  /* 0x00000003ffffd9a7 */ /* 0x0005e20008000021 */
[----:B------:R-:W-:Y:S04]  /*17f0*/  BSSY.RECONVERGENT B0, `(.L_x_23) ;  /* 0x0000003000007945 */ /* 0x000fe80003800200 */
[----:B------:R-:W-:Y:S05]  /*1800*/  @P4 BRA `(.L_x_24) ;  /* 0x0000000000044947 */ /* 0x000fea0003800000 */
[----:B------:R-:W-:Y:S05]  /*1810*/  BPT.TRAP 0x1 ;  /* 0x000000040000795c */ /* 0x000fea0000300000 */
.L_x_24:
[----:B------:R-:W-:Y:S05]  /*1820*/  BSYNC.RECONVERGENT B0 ;  /* 0x0000000000007941 */ /* 0x000fea0003800200 */
.L_x_23:
[----:B------:R-:W-:Y:S02]  /*1830*/  UIADD3 UR6, UPT, UPT, UR17, 0x1, URZ ;  /* 0x0000000111067890 */ /* 0x000fe4000fffe0ff */
[----:B------:R-:W-:Y:S02]  /*1840*/  ULEA UR32, UR17, UR4, 0xc ;  /* 0x0000000411207291 */ /* 0x000fe4000f8e60ff */
[----:B------:R-:W-:Y:S02]  /*1850*/  UISETP.NE.AND UP0, UPT, UR6, 0x7, UPT ;  /* 0x000000070600788c */ /* 0x000fe4000bf05270 */
[----:B------:R-:W-:Y:S02]  /*1860*/  UIADD3 UR26, UP1, UPT, UR22, 0x80, URZ ;  /* 0x00000080161a7890 */ /* 0x000fe4000ff3e0ff */
[----:B------:R-:W-:Y:S02]  /*1870*/  USEL UR9, URZ, 0x1, UP0 ;  /* 0x00000001ff097887 */ /* 0x000fe40008000000 */
[----:B------:R-:W-:-:S02]  /*1880*/  USEL UR6, UR6, URZ, UP0 ;  /* 0x000000ff06067287 */ /* 0x000fc40008000000 */
[----:B------:R-:W-:Y:S02]  /*1890*/  UIADD3 UR20, UP0, UPT, UR22, 0x180, URZ ;  /* 0x0000018016147890 */ /* 0x000fe4000ff1e0ff */
[----:B------:R-:W-:Y:S01]  /*18a0*/  ULEA UR8, UR6, UR4, 0x3 ;  /* 0x0000000406087291 */ /* 0x000fe2000f8e18ff */
[----:B------:R-:W-:Y:S01]  /*18b0*/  LOP3.LUT R17, R17, UR9, RZ, 0x3c, !PT ;  /* 0x0000000911117c12 */ /* 0x000fe2000f8e3cff */
[----:B------:R-:W-:Y:S02]  /*18c0*/  USHF.L.U32 UR34, UR16, 0x6, URZ ;  /* 0x0000000610227899 */ /* 0x000fe400080006ff */
[----:B------:R-:W-:Y:S01]  /*18d0*/  UIADD3.X UR27, UPT, UPT, URZ, UR23, URZ, UP1, !UPT ;  /* 0x00000017ff1b7290 */ /* 0x000fe20008ffe4ff */
[----:B-1----:R-:W-:Y:S01]  /*18e0*/  SHF.L.U32 R2, R17, 0x1f, RZ ;  /* 0x0000001f11027819 */ /* 0x002fe200000006ff */
[----:B------:R-:W-:Y:S02]  /*18f0*/  UIADD3 UR32, UPT, UPT, UR32, 0x6400, URZ ;  /* 0x0000640020207890 */ /* 0x000fe4000fffe0ff */
[----:B------:R-:W-:Y:S01]  /*1900*/  UIADD3.X UR21, UPT, UPT, URZ, UR23, URZ, UP0, !UPT ;  /* 0x00000017ff157290 */ /* 0x000fe200087fe4ff */
[----:B------:R1:W1:Y:S01]  /*1910*/  SYNCS.PHASECHK.TRANS64.TRYWAIT P0, [UR8+0x38], R2 ;  /* 0x00003802ff0075a7 */ /* 0x0002620008001108 */
[----:B------:R-:W-:Y:S01]  /*1920*/  ULEA UR8, UR17, UR4, 0xe ;  /* 0x0000000411087291 */ /* 0x000fe2000f8e70ff */
[----:B------:R-:W-:Y:S01]  /*1930*/  UMOV UR18, 0x0 ;  /* 0x0000000000127882 */ /* 0x000fe20000000000 */
[----:B------:R-:W-:-:S02]  /*1940*/  UMOV UR19, 0x10000000 ;  /* 0x1000000000137882 */ /* 0x000fc40000000000 */
[----:B------:R-:W-:Y:S01]  /*1950*/  UIADD3 UR8, UPT, UPT, UR8, 0xd400, URZ ;  /* 0x0000d40008087890 */ /* 0x000fe2000fffe0ff */
[----:B------:R1:W-:Y:S01]  /*1960*/  UTMALDG.3D [UR32], [UR26], desc[UR18] ;  /* 0x000012201a0075b4 */ /* 0x0003e20008011000 */
[----:B------:R-:W-:Y:S01]  /*1970*/  UMOV UR12, UR36 ;  /* 0x00000024000c7c82 */ /* 0x000fe20008000000 */
[----:B------:R-:W-:Y:S01]  /*1980*/  UMOV UR9, UR33 ;  /* 0x0000002100097c82 */ /* 0x000fe20008000000 */
[----:B------:R-:W-:Y:S01]  /*1990*/  UMOV UR10, UR34 ;  /* 0x00000022000a7c82 */ /* 0x000fe20008000000 */
[----:B------:R-:W-:Y:S01]  /*19a0*/  UIADD3 UR16, UPT, UPT, UR16, 0x1, URZ ;  /* 0x0000000110107890 */ /* 0x000fe2000fffe0ff */
[----:B------:R-:W-:Y:S01]  /*19b0*/  UMOV UR24, UR5 ;  /* 0x0000000500187c82 */ /* 0x000fe20008000000 */
[----:B------:R-:W-:Y:S02]  /*19c0*/  UMOV UR17, UR6 ;  /* 0x0000000600117c82 */ /* 0x000fe40008000000 */
[----:B------:R1:W-:Y:S01]  /*19d0*/  UTMALDG.3D [UR8], [UR20], desc[UR18] ;  /* 0x00001208140075b4 */ /* 0x0003e20008011000 */
[----:B------:R-:W-:-:S09]  /*19e0*/  UISETP.NE.AND UP0, UPT, UR16, UR5, UPT ;  /* 0x000000051000728c */ /* 0x000fd2000bf05270 */
[----:B------:R-:W-:Y:S05]  /*19f0*/  BRA.U UP0, `(.L_x_25) ;  /* 0xfffffffd00607547 */ /* 0x000fea000b83ffff */
.L_x_20:
[----:B-1----:R-:W-:Y:S01]  /*1a00*/  ULEA UR8, UR6, UR4, 0x3 ;  /* 0x0000000406087291 */ /* 0x002fe2000f8e18ff */
[----:B------:R-:W-:Y:S01]  /*1a10*/  SHF.L.U32 R2, R17, 0x1f, RZ ;  /* 0x0000001f11027819 */ /* 0x000fe200000006ff */
[----:B------:R-:W-:Y:S01]  /*1a20*/  @!P1 SYNCS.ARRIVE.TRANS64.A1T0 RZ, [UR4+0xb8], RZ ;  /* 0x0000b8ffffff99a7 */ /* 0x000fe20008100004 */
[----:B------:R-:W-:-:S06]  /*1a30*/  UISETP.GT.AND UP0, UPT, UR15, UR14, UPT ;  /* 0x0000000e0f00728c */ /* 0x000fcc000bf04270 */
[----:B--2---:R1:W2:Y:S03]  /*1a40*/  SYNCS.PHASECHK.TRANS64.TRYWAIT P0, [UR8+0x38], R2 ;  /* 0x00003802ff0075a7 */ /* 0x0042a60008001108 */
[----:B------:R-:W-:Y:S05]  /*1a50*/  BRA.U !UP0, `(.L_x_26) ;  /* 0x0000000108ac7547 */ /* 0x000fea000b800000 */
[----:B------:R-:W-:Y:S01]  /*1a60*/  UIADD3 UR21, UPT, UPT, UR7, UR24, URZ ;  /* 0x0000001807157290 */ /* 0x000fe2000fffe0ff */
[----:B------:R-:W-:-:S11]  /*1a70*/  UMOV UR25, UR6 ;  /* 0x0000000600197c82 */ /* 0x000fd60008000000 */
.L_x_31:
[----:B-1----:R-:W-:Y:S01]  /*1a80*/  ULEA UR17, UR25, UR4, 0x3 ;  /* 0x0000000419117291 */ /* 0x002fe2000f8e18ff */
[----:B--2---:R-:W-:Y:S01]  /*1a90*/  @!P5 MOV R3, 0x5000 ;  /* 0x000050000003d802 */ /* 0x004fe20000000f00 */
[----:B--2---:R-:W-:Y:S10]  /*1aa0*/  @P0 BRA `(.L_x_27) ;  /* 0x00000000000c0947 */ /* 0x004ff40003800000 */
[----:B------:R-:W-:-:S04]  /*1ab0*/  SHF.L.U32 R4, R17, 0x1f, RZ ;  /* 0x0000001f11047819 */ /* 0x000fc800000006ff */
[----:B------:R-:W2:Y:S02]  /*1ac0*/  SYNCS.PHASECHK.TRANS64.TRYWAIT P0, [UR17+0x38], R4 ;  /* 0x00003804ff0075a7 */ /* 0x000ea40008001111 */
[----:B--2---:R-:W-:Y:S05]  /*1ad0*/  @!P0 BRA `(.L_x_28) ;  /* 0x0000007400bc8947 */ /* 0x004fea0003800000 */
.L_x_27:
[----:B------:R2:W-:Y:S01]  /*1ae0*/  @!P5 SYNCS.ARRIVE.TRANS64 RZ, [UR17], R3 ;  /* 0x00000003ffffd9a7 */ /* 0x0005e20008000011 */
[----:B------:R-:W-:Y:S04]  /*1af0*/  BSSY.RECONVERGENT B0, `(.L_x_29) ;  /* 0x0000003000007945 */ /* 0x000fe80003800200 */
[----:B------:R-:W-:Y:S05]  /*1b00*/  @P4 BRA `(.L_x_30) ;  /* 0x0000000000044947 */ /* 0x000fea0003800000 */
[----:B------:R-:W-:Y:S05]  /*1b10*/  BPT.TRAP 0x1 ;  /* 0x000000040000795c */ /* 0x000fea0000300000 */
.L_x_30:
[----:B------:R-:W-:Y:S05]  /*1b20*/  BSYNC.RECONVERGENT B0 ;  /* 0x0000000000007941 */ /* 0x000fea0003800200 */
.L_x_29:
        /* <DEDUP_REMOVED lines=10> */
[----:B------:R-:W-:Y:S01]  /*1bd0*/  UIADD3 UR16, UPT, UPT, UR16, 0x6400, URZ ;  /* 0x0000640010107890 */ /* 0x000fe2000fffe0ff */
[----:B-1----:R-:W-:Y:S01]  /*1be0*/  SHF.L.U32 R2, R17, 0x1f, RZ ;  /* 0x0000001f11027819 */ /* 0x002fe200000006ff */
[----:B------:R-:W-:Y:S02]  /*1bf0*/  UIADD3.X UR31, UPT, UPT, URZ, UR23, URZ, UP1, !UPT ;  /* 0x00000017ff1f7290 */ /* 0x000fe40008ffe4ff */
[----:B------:R-:W-:Y:S01]  /*1c00*/  UIADD3.X UR29, UPT, UPT, URZ, UR23, URZ, UP0, !UPT ;  /* 0x00000017ff1d7290 */ /* 0x000fe200087fe4ff */
[----:B------:R1:W1:Y:S01]  /*1c10*/  SYNCS.PHASECHK.TRANS64.TRYWAIT P0, [UR8+0x38], R2 ;  /* 0x00003802ff0075a7 */ /* 0x0002620008001108 */
[----:B------:R-:W-:Y:S01]  /*1c20*/  ULEA UR8, UR25, UR4, 0xe ;  /* 0x0000000419087291 */ /* 0x000fe2000f8e70ff */
[----:B------:R-:W-:Y:S01]  /*1c30*/  UMOV UR26, 0x0 ;  /* 0x00000000001a7882 */ /* 0x000fe20000000000 */
[----:B------:R-:W-:-:S02]  /*1c40*/  UMOV UR27, 0x10000000 ;  /* 0x10000000001b7882 */ /* 0x000fc40000000000 */
[----:B------:R-:W-:Y:S01]  /*1c50*/  UIADD3 UR8, UPT, UPT, UR8, 0xd400, URZ ;  /* 0x0000d40008087890 */ /* 0x000fe2000fffe0ff */
[----:B------:R-:W-:Y:S01]  /*1c60*/  UMOV UR19, UR35 ;  /* 0x0000002300137c82 */ /* 0x000fe20008000000 */
[----:B------:R-:W-:Y:S01]  /*1c70*/  UMOV UR20, UR36 ;  /* 0x0000002400147c82 */ /* 0x000fe20008000000 */
[----:B------:R-:W-:Y:S01]  /*1c80*/  UMOV UR12, UR36 ;  /* 0x00000024000c7c82 */ /* 0x000fe20008000000 */
[----:B------:R-:W-:Y:S01]  /*1c90*/  UMOV UR9, UR17 ;  /* 0x0000001100097c82 */ /* 0x000fe20008000000 */
[----:B------:R-:W-:Y:S01]  /*1ca0*/  UMOV UR10, UR18 ;  /* 0x00000012000a7c82 */ /* 0x000fe20008000000 */
[----:B------:R1:W-:Y:S01]  /*1cb0*/  UTMALDG.3D [UR16], [UR30], desc[UR26] ;  /* 0x00001a101e0075b4 */ /* 0x0003e20008011000 */
[----:B------:R-:W-:Y:S01]  /*1cc0*/  UIADD3 UR24, UPT, UPT, UR24, 0x1, URZ ;  /* 0x0000000118187890 */ /* 0x000fe2000fffe0ff */
[----:B------:R-:W-:-:S03]  /*1cd0*/  UMOV UR25, UR6 ;  /* 0x0000000600197c82 */ /* 0x000fc60008000000 */
[----:B------:R-:W-:Y:S01]  /*1ce0*/  UISETP.NE.AND UP0, UPT, UR24, UR21, UPT ;  /* 0x000000151800728c */ /* 0x000fe2000bf05270 */
[----:B------:R1:W-:Y:S08]  /*1cf0*/  UTMALDG.3D [UR8], [UR28], desc[UR26] ;  /* 0x00001a081c0075b4 */ /* 0x0003f00008011000 */
[----:B------:R-:W-:Y:S05]  /*1d00*/  BRA.U UP0, `(.L_x_31) ;  /* 0xfffffffd005c7547 */ /* 0x000fea000b83ffff */
.L_x_26:
[C---:B-1----:R-:W-:Y:S01]  /*1d10*/  LEA R2, R16.reuse, UR4, 0x3 ;  /* 0x0000000410027c11 */ /* 0x042fe2000f8e18ff */
[----:B------:R-:W-:Y:S01]  /*1d20*/  NOP ;  /* 0x0000000000007918 */ /* 0x000fe20000000000 */
[----:B--2---:R-:W-:Y:S02]  /*1d30*/  SHF.L.U32 R3, R13, 0x1f, RZ ;  /* 0x0000001f0d037819 */ /* 0x004fe400000006ff */
[----:B------:R-:W-:Y:S02]  /*1d40*/  LEA R4, R16, UR4, 0x4 ;  /* 0x0000000410047c11 */ /* 0x000fe4000f8e20ff */
[----:B------:R-:W1:Y:S02]  /*1d50*/  SYNCS.PHASECHK.TRANS64.TRYWAIT P0, [R2+URZ+0xc0], R3 ;  /* 0x0000c003020075a7 */ /* 0x000e6400080011ff */
[----:B-1----:R-:W-:Y:S05]  /*1d60*/  @!P0 BRA `(.L_x_32) ;  /* 0x0000007400308947 */ /* 0x002fea0003800000 */
.L_x_131:
[----:B------:R-:W2:Y:S01]  /*1d70*/  LDS.128 R4, [R4+0x150] ;  /* 0x0001500004047984 */ /* 0x000ea20000000c00 */
[----:B---3--:R-:W-:Y:S01]  /*1d80*/  ISETP.GE.AND P0, PT, R40, 0x1, PT ;  /* 0x000000012800780c */ /* 0x008fe20003f06270 */
[----:B-1----:R-:W-:Y:S01]  /*1d90*/  VIADD R2, R2, 0xd0 ;  /* 0x000000d002027836 */ /* 0x002fe20000000000 */
[----:B------:R-:W-:Y:S01]  /*1da0*/  @!PT LDS RZ, [RZ] ;  /* 0x00000000fffff984 */ /* 0x000fe20000000800 */
[----:B------:R-:W-:Y:S01]  /*1db0*/  @!PT LDS RZ, [RZ] ;  /* 0x00000000fffff984 */ /* 0x000fe20000000800 */
[----:B------:R-:W-:Y:S01]  /*1dc0*/  @!PT LDS RZ, [RZ] ;  /* 0x00000000fffff984 */ /* 0x000fe20000000800 */
[----:B------:R-:W-:Y:S01]  /*1dd0*/  @!PT LDS RZ, [RZ] ;  /* 0x00000000fffff984 */ /* 0x000fe20000000800 */
[----:B------:R1:W-:Y:S06]  /*1de0*/  MEMBAR.ALL.CTA ;  /* 0x0000000000007992 */ /* 0x0003ec0000008000 */
[----:B-1----:R-:W1:Y:S01]  /*1df0*/  FENCE.VIEW.ASYNC.S ;  /* 0x00000000000073c6 */ /* 0x002e620000000000 */
[----:B------:R-:W-:-:S04]  /*1e00*/  PRMT R2, RZ, 0x654, R2 ;  /* 0x00000654ff027816 */ /* 0x000fc80000000002 */
[----:B-1----:R1:W-:Y:S01]  /*1e10*/  SYNCS.ARRIVE.TRANS64.RED.A1T0 RZ, [R2+URZ], RZ ;  /* 0x000000ff02ff79a7 */ /* 0x0023e200081004ff */
[----:B--2---:R-:W-:-:S13]  /*1e20*/  LOP3.LUT P2, RZ, R6, 0x1, RZ, 0xc0, !PT ;  /* 0x0000000106ff7812 */ /* 0x004fda000784c0ff */
[----:B------:R-:W-:Y:S01]  /*1e30*/  @P2 SHF.R.U32.HI R3, RZ, 0x10, R5 ;  /* 0x00000010ff032819 */ /* 0x000fe20000011605 */
[----:B------:R-:W-:Y:S01]  /*1e40*/  VOTEU.ANY UP0, P2 ;  /* 0x0000000000ff7886 */ /* 0x000fe20001000100 */
[----:B------:R-:W-:Y:S02]  /*1e50*/  @P2 MOV R10, R4 ;  /* 0x00000004000a2202 */ /* 0x000fe40000000f00 */
[----:B------:R-:W-:Y:S02]  /*1e60*/  @P2 R2UR.BROADCAST UR8, R3 ;  /* 0x00000000030822ca */ /* 0x000fe400008e0000 */
[----:B------:R-:W-:-:S11]  /*1e70*/  @P2 LOP3.LUT R9, R5, 0xffff, RZ, 0xc0, !PT ;  /* 0x0000ffff05092812 */ /* 0x000fd600078ec0ff */
[----:B------:R-:W-:Y:S01]  /*1e80*/  @UP0 UMOV UR36, UR8 ;  /* 0x0000000800240c82 */ /* 0x000fe20008000000 */
[----:B-1----:R-:W-:Y:S05]  /*1e90*/  @!P0 BRA `(.L_x_33) ;  /* 0x0000000000b88947 */ /* 0x002fea0003800000 */
[----:B------:R-:W4:Y:S01]  /*1ea0*/  LDC.64 R4, c[0x0][0xb18] ;  /* 0x0002c600ff047b82 */ /* 0x000f220000000a00 */
[----:B------:R-:W-:-:S07]  /*1eb0*/  ISETP.NE.AND P3, PT, R40, 0x1, PT ;  /* 0x000000012800780c */ /* 0x000fce0003f65270 */
[----:B------:R-:W1:Y:S08]  /*1ec0*/  LDC.64 R6, c[0x0][0xb10] ;  /* 0x0002c400ff067b82 */ /* 0x000e700000000a00 */
[----:B------:R-:W2:Y:S08]  /*1ed0*/  LDC R14, c[0x0][0xb20] ;  /* 0x0002c800ff0e7b82 */ /* 0x000eb00000000800 */
[----:B------:R-:W3:Y:S01]  /*1ee0*/  LDC R15, c[0x0][0xb0c] ;  /* 0x0002c300ff0f7b82 */ /* 0x000ee20000000800 */
[----:B----4-:R-:W-:Y:S01]  /*1ef0*/  IMAD.HI.U32 R19, R0, R5, RZ ;  /* 0x0000000500137227 */ /* 0x010fe200078e00ff */
[----:B------:R-:W-:-:S03]  /*1f00*/  ISETP.NE.AND P0, PT, R4, 0x1, PT ;  /* 0x000000010400780c */ /* 0x000fc60003f05270 */
[----:B------:R-:W-:-:S03]  /*1f10*/  IMAD.HI.U32 R5, R9, R5, RZ ;  /* 0x0000000509057227 */ /* 0x000fc600078e00ff */
[----:B------:R-:W4:Y:S01]  /*1f20*/  LDC.64 R2, c[0x0][0xb28] ;  /* 0x0002ca00ff027b82 */ /* 0x000f220000000a00 */
[----:B-1----:R-:W-:-:S04]  /*1f30*/  IMAD.HI.U32 R20, R8, R6, RZ ;  /* 0x0000000608147227 */ /* 0x002fc800078e00ff */
[----:B------:R-:W-:Y:S01]  /*1f40*/  IMAD.HI.U32 R21, R10, R6, RZ ;  /* 0x000000060a157227 */ /* 0x000fe200078e00ff */
[----:B------:R-:W-:Y:S02]  /*1f50*/  SHF.R.U32.HI R20, RZ, R7, R20 ;  /* 0x00000007ff147219 */ /* 0x000fe40000011614 */
[-C--:B--2---:R-:W-:Y:S02]  /*1f60*/  SHF.R.U32.HI R19, RZ, R14.reuse, R19 ;  /* 0x0000000eff137219 */ /* 0x084fe40000011613 */
[----:B------:R-:W-:Y:S02]  /*1f70*/  SHF.R.U32.HI R5, RZ, R14, R5 ;  /* 0x0000000eff057219 */ /* 0x000fe40000011605 */
[----:B------:R-:W-:Y:S02]  /*1f80*/  SEL R19, R0, R19, !P0 ;  /* 0x0000001300137207 */ /* 0x000fe40004000000 */
[----:B------:R-:W-:Y:S02]  /*1f90*/  SHF.R.U32.HI R21, RZ, R7, R21 ;  /* 0x00000007ff157219 */ /* 0x000fe40000011615 */
[----:B---3--:R-:W-:-:S02]  /*1fa0*/  ISETP.NE.AND P1, PT, R15, 0x1, PT ;  /* 0x000000010f00780c */ /* 0x008fc40003f25270 */
[----:B------:R-:W-:Y:S02]  /*1fb0*/  SEL R5, R9, R5, !P0 ;  /* 0x0000000509057207 */ /* 0x000fe40004000000 */
[----:B------:R-:W-:Y:S02]  /*1fc0*/  SEL R20, R8, R20, !P1 ;  /* 0x0000001408147207 */ /* 0x000fe40004800000 */
[----:B------:R-:W-:Y:S01]  /*1fd0*/  SEL R21, R10, R21, !P1 ;  /* 0x000000150a157207 */ /* 0x000fe20004800000 */
[----:B----4-:R-:W-:-:S04]  /*1fe0*/  IMAD.HI.U32 R18, R19, R2, RZ ;  /* 0x0000000213127227 */ /* 0x010fc800078e00ff */
        /* <DEDUP_REMOVED lines=10> */
[----:B------:R-:W-:-:S04]  /*2090*/  @!P0 IMAD.HI.U32 R7, R21, R2, RZ ;  /* 0x0000000215078227 */ /* 0x000fc800078e00ff */
[----:B------:R-:W-:Y:S01]  /*20a0*/  IMAD.MOV R2, RZ, RZ, -R6 ;  /* 0x000000ffff027224 */ /* 0x000fe200078e0a06 */
[----:B------:R-:W-:Y:S02]  /*20b0*/  @!P0 SHF.R.U32.HI R3, RZ, R3, R7 ;  /* 0x00000003ff038219 */ /* 0x000fe40000011607 */
[----:B------:R-:W-:Y:S01]  /*20c0*/  IADD3 R7, PT, PT, -R5, RZ, RZ ;  /* 0x000000ff05077210 */ /* 0x000fe20007ffe1ff */
[----:B------:R-:W-:Y:S01]  /*20d0*/  IMAD R2, R40, R2, R5 ;  /* 0x0000000228027224 */ /* 0x000fe200078e0205 */
        /* <DEDUP_REMOVED lines=10> */
.L_x_33:
[----:B------:R-:W1:Y:S02]  /*2180*/  LDCU UR8, c[0x0][0xb30] ;  /* 0x00016600ff0877ac */ /* 0x000e640008000800 */
[----:B-1----:R-:W-:-:S09]  /*2190*/  UISETP.NE.AND UP0, UPT, UR8, 0x1, UPT ;  /* 0x000000010800788c */ /* 0x002fd2000bf05270 */
[----:B------:R-:W-:Y:S05]  /*21a0*/  BRA.U UP0, `(.L_x_34) ;  /* 0x0000000100407547 */ /* 0x000fea000b800000 */
[----:B------:R-:W1:Y:S08]  /*21b0*/  LDC.64 R4, c[0x0][0xb10] ;  /* 0x0002c400ff047b82 */ /* 0x000e700000000a00 */
[----:B------:R-:W2:Y:S08]  /*21c0*/  LDC.64 R2, c[0x0][0xb18] ;  /* 0x0002c600ff027b82 */ /* 0x000eb00000000a00 */
[----:B------:R-:W3:Y:S08]  /*21d0*/  LDC R6, c[0x0][0xb20] ;  /* 0x0002c800ff067b82 */ /* 0x000ef00000000800 */
[----:B------:R-:W4:Y:S01]  /*21e0*/  LDC R7, c[0x0][0xb0c] ;  /* 0x0002c300ff077b82 */ /* 0x000f220000000800 */
[----:B-1----:R-:W-:-:S05]  /*21f0*/  IMAD.HI.U32 R4, R10, R4, RZ ;  /* 0x000000040a047227 */ /* 0x002fca00078e00ff */
[----:B------:R-:W-:Y:S01]  /*2200*/  SHF.R.U32.HI R4, RZ, R5, R4 ;  /* 0x00000005ff047219 */ /* 0x000fe20000011604 */
[----:B--2---:R-:W-:Y:S01]  /*2210*/  IMAD.HI.U32 R3, R9, R3, RZ ;  /* 0x0000000309037227 */ /* 0x004fe200078e00ff */
[----:B------:R-:W-:-:S04]  /*2220*/  ISETP.NE.AND P0, PT, R2, 0x1, PT ;  /* 0x000000010200780c */ /* 0x000fc80003f05270 */
[----:B---3--:R-:W-:-:S04]  /*2230*/  SHF.R.U32.HI R3, RZ, R6, R3 ;  /* 0x00000006ff037219 */ /* 0x008fc80000011603 */
[----:B------:R-:W-:Y:S02]  /*2240*/  SEL R3, R9, R3, !P0 ;  /* 0x0000000309037207 */ /* 0x000fe40004000000 */
[----:B----4-:R-:W-:-:S04]  /*2250*/  ISETP.NE.AND P1, PT, R7, 0x1, PT ;  /* 0x000000010700780c */ /* 0x010fc80003f25270 */
[----:B------:R-:W-:-:S05]  /*2260*/  SEL R4, R10, R4, !P1 ;  /* 0x000000040a047207 */ /* 0x000fca0004800000 */
[----:B------:R-:W-:Y:S02]  /*2270*/  IMAD.IADD R5, R3, 0x1, -R4 ;  /* 0x0000000103057824 */ /* 0x000fe400078e0a04 */
[----:B------:R-:W-:Y:S02]  /*2280*/  IMAD.IADD R3, R4, 0x1, -R3 ;  /* 0x0000000104037824 */ /* 0x000fe400078e0a03 */
[----:B------:R-:W-:Y:S02]  /*2290*/  IMAD R10, R5, R7, R10 ;  /* 0x00000007050a7224 */ /* 0x000fe400078e020a */
[----:B------:R-:W-:-:S07]  /*22a0*/  IMAD R9, R3, R2, R9 ;  /* 0x0000000203097224 */ /* 0x000fce00078e0209 */
.L_x_34:
[----:B------:R-:W-:Y:S01]  /*22b0*/  VIADD R16, R16, 0x1 ;  /* 0x0000000110107836 */ /* 0x000fe20000000000 */
[----:B------:R-:W-:Y:S01]  /*22c0*/  PLOP3.LUT P1, PT, PT, PT, PT, 0x80, 0x8 ;  /* 0x000000000008781c */ /* 0x000fe20003f2f070 */
[----:B------:R-:W-:Y:S02]  /*22d0*/  IMAD.IADD R15, R10, 0x1, R95 ;  /* 0x000000010a0f7824 */ /* 0x000fe400078e025f */
[----:B------:R-:W-:Y:S01]  /*22e0*/  IMAD.IADD R14, R9, 0x1, R94 ;  /* 0x00000001090e7824 */ /* 0x000fe200078e025e */
[----:B------:R-:W-:-:S04]  /*22f0*/  ISETP.NE.AND P0, PT, R16, 0x2, PT ;  /* 0x000000021000780c */ /* 0x000fc80003f05270 */
[----:B------:R-:W-:Y:S02]  /*2300*/  SEL R2, RZ, 0x1, P0 ;  /* 0x00000001ff027807 */ /* 0x000fe40000000000 */
[----:B------:R-:W-:Y:S02]  /*2310*/  SEL R16, R16, RZ, P0 ;  /* 0x000000ff10107207 */ /* 0x000fe40000000000 */
[----:B------:R-:W-:Y:S01]  /*2320*/  LOP3.LUT R13, R13, R2, RZ, 0x3c, !PT ;  /* 0x000000020d0d7212 */ /* 0x000fe200078e3cff */
[----:B------:R-:W-:Y:S06]  /*2330*/  @P2 BRA `(.L_x_35) ;  /* 0xfffffff000982947 */ /* 0x000fec000383ffff */
[----:B------:R-:W-:Y:S01]  /*2340*/  UIADD3 UR4, UPT, UPT, UR4, 0x38, URZ ;  /* 0x0000003804047890 */ /* 0x000fe2000fffe0ff */
[----:B------:R-:W-:-:S03]  /*2350*/  SHF.L.U32 R2, R17, 0x1f, RZ ;  /* 0x0000001f11027819 */ /* 0x000fc600000006ff */
[----:B------:R-:W-:-:S09]  /*2360*/  ULEA UR5, UR6, UR4, 0x3 ;  /* 0x0000000406057291 */ /* 0x000fd2000f8e18ff */
[----:B------:R-:W1:Y:S02]  /*2370*/  SYNCS.PHASECHK.TRANS64.TRYWAIT P0, [UR5], R2 ;  /* 0x00000002ff0075a7 */ /* 0x000e640008001105 */
[----:B-1----:R-:W-:Y:S05]  /*2380*/  @!P0 BRA `(.L_x_36) ;  /* 0x0000006c00bc8947 */ /* 0x002fea0003800000 */
.L_x_133:
[----:B------:R-:W-:-:S04]  /*2390*/  UIADD3 UR6, UPT, UPT, UR6, 0x1, URZ ;  /* 0x0000000106067890 */ /* 0x000fc8000fffe0ff */
[----:B------:R-:W-:-:S04]  /*23a0*/  UISETP.NE.AND UP0, UPT, UR6, 0x7, UPT ;  /* 0x000000070600788c */ /* 0x000fc8000bf05270 */
[----:B------:R-:W-:Y:S02]  /*23b0*/  USEL UR7, URZ, 0x1, UP0 ;  /* 0x00000001ff077887 */ /* 0x000fe40008000000 */
[----:B------:R-:W-:-:S04]  /*23c0*/  USEL UR6, UR6, URZ, UP0 ;  /* 0x000000ff06067287 */ /* 0x000fc80008000000 */
[----:B------:R-:W-:Y:S01]  /*23d0*/  ULEA UR5, UR6, UR4, 0x3 ;  /* 0x0000000406057291 */ /* 0x000fe2000f8e18ff */
[----:B-1----:R-:W-:-:S04]  /*23e0*/  LOP3.LUT R2, R17, UR7, RZ, 0x3c, !PT ;  /* 0x0000000711027c12 */ /* 0x002fc8000f8e3cff */
[----:B------:R-:W-:-:S04]  /*23f0*/  SHF.L.U32 R3, R2, 0x1f, RZ ;  /* 0x0000001f02037819 */ /* 0x000fc800000006ff */
[----:B------:R-:W1:Y:S02]  /*2400*/  SYNCS.PHASECHK.TRANS64.TRYWAIT P0, [UR5], R3 ;  /* 0x00000003ff0075a7 */ /* 0x000e640008001105 */
[----:B-1----:R-:W-:Y:S05]  /*2410*/  @!P0 BRA `(.L_x_37) ;  /* 0x0000006c00b08947 */ /* 0x002fea0003800000 */
.L_x_135:
[----:B------:R-:W-:-:S04]  /*2420*/  UIADD3 UR6, UPT, UPT, UR6, 0x1, URZ ;  /* 0x0000000106067890 */ /* 0x000fc8000fffe0ff */
[----:B------:R-:W-:-:S04]  /*2430*/  UISETP.NE.AND UP0, UPT, UR6, 0x7, UPT ;  /* 0x000000070600788c */ /* 0x000fc8000bf05270 */
[----:B------:R-:W-:Y:S02]  /*2440*/  USEL UR7, URZ, 0x1, UP0 ;  /* 0x00000001ff077887 */ /* 0x000fe40008000000 */
[----:B------:R-:W-:-:S04]  /*2450*/  USEL UR6, UR6, URZ, UP0 ;  /* 0x000000ff06067287 */ /* 0x000fc80008000000 */
[----:B------:R-:W-:Y:S01]  /*2460*/  ULEA UR5, UR6, UR4, 0x3 ;  /* 0x0000000406057291 */ /* 0x000fe2000f8e18ff */
[----:B------:R-:W-:-:S04]  /*2470*/  LOP3.LUT R2, R2, UR7, RZ, 0x3c, !PT ;  /* 0x0000000702027c12 */ /* 0x000fc8000f8e3cff */
[----:B-1----:R-:W-:-:S04]  /*2480*/  SHF.L.U32 R3, R2, 0x1f, RZ ;  /* 0x0000001f02037819 */ /* 0x002fc800000006ff */
[----:B------:R-:W1:Y:S02]  /*2490*/  SYNCS.PHASECHK.TRANS64.TRYWAIT P0, [UR5], R3 ;  /* 0x00000003ff0075a7 */ /* 0x000e640008001105 */
[----:B-1----:R-:W-:Y:S05]  /*24a0*/  @!P0 BRA `(.L_x_38) ;  /* 0x0000006c00a48947 */ /* 0x002fea0003800000 */
.L_x_137:
        /* <DEDUP_REMOVED lines=9> */
.L_x_139:
        /* <DEDUP_REMOVED lines=9> */
.L_x_141:
        /* <DEDUP_REMOVED lines=9> */
.L_x_143:
[----:B------:R-:W-:-:S04]  /*2660*/  UIADD3 UR6, UPT, UPT, UR6, 0x1, URZ ;  /* 0x0000000106067890 */ /* 0x000fc8000fffe0ff */
[----:B------:R-:W-:-:S04]  /*2670*/  UISETP.NE.AND UP0, UPT, UR6, 0x7, UPT ;  /* 0x000000070600788c */ /* 0x000fc8000bf05270 */
[----:B------:R-:W-:Y:S02]  /*2680*/  USEL UR5, URZ, 0x1, UP0 ;  /* 0x00000001ff057887 */ /* 0x000fe40008000000 */
[----:B------:R-:W-:-:S04]  /*2690*/  USEL UR6, UR6, URZ, UP0 ;  /* 0x000000ff06067287 */ /* 0x000fc80008000000 */
[----:B------:R-:W-:Y:S01]  /*26a0*/  ULEA UR6, UR6, UR4, 0x3 ;  /* 0x0000000406067291 */ /* 0x000fe2000f8e18ff */
[----:B------:R-:W-:-:S04]  /*26b0*/  LOP3.LUT R2, R2, UR5, RZ, 0x3c, !PT ;  /* 0x0000000502027c12 */ /* 0x000fc8000f8e3cff */
[----:B------:R-:W-:Y:S01]  /*26c0*/  SHF.L.U32 R2, R2, 0x1f, RZ ;  /* 0x0000001f02027819 */ /* 0x000fe200000006ff */
[----:B-1--4-:R-:W-:-:S07]  /*26d0*/  IMAD.U32 R0, RZ, RZ, UR6 ;  /* 0x00000006ff007e24 */ /* 0x012fce000f8e00ff */
.L_x_42:
[----:B-1----:R1:W2:Y:S02]  /*26e0*/  SYNCS.PHASECHK.TRANS64.TRYWAIT P0, [R0+URZ], R2 ;  /* 0x00000002000075a7 */ /* 0x0022a400080011ff */
[----:B--2---:R-:W-:Y:S05]  /*26f0*/  @!P0 NANOSLEEP.SYNCS 0x989680 ;  /* 0x009896800000895d */ /* 0x004fea0003900000 */
[----:B------:R-:W2:Y:S02]  /*2700*/  @!P0 SYNCS.PHASECHK.TRANS64 P0, [R0+URZ], R2 ;  /* 0x00000002000085a7 */ /* 0x000ea400080010ff */
[----:B--2---:R-:W-:Y:S05]  /*2710*/  @P0 EXIT ;  /* 0x000000000000094d */ /* 0x004fea0003800000 */
[----:B------:R-:W-:Y:S05]  /*2720*/  BRA `(.L_x_42) ;  /* 0xfffffffc00ec7947 */ /* 0x000fea000383ffff */
.L_x_17:
[----:B------:R-:W-:-:S04]  /*2730*/  UISETP.NE.AND UP1, UPT, UR37, URZ, UPT ;  /* 0x000000ff2500728c */ /* 0x000fc8000bf25270 */
[----:B------:R-:W-:-:S09]  /*2740*/  UISETP.NE.OR UP1, UPT, UR8, 0x1, UP1 ;  /* 0x000000010800788c */ /* 0x000fd20008f25670 */
[----:B------:R-:W-:Y:S05]  /*2750*/  BRA.U UP1, `(.L_x_43) ;  /* 0x0000000501487547 */ /* 0x000fea000b800000 */
[----:B------:R-:W-:Y:S01]  /*2760*/  ISETP.NE.AND P2, PT, R2, RZ, PT ;  /* 0x000000ff0200720c */ /* 0x000fe20003f45270 */
[----:B------:R-:W-:Y:S01]  /*2770*/  IMAD.MOV.U32 R12, RZ, RZ, 0x1 ;  /* 0x00000001ff0c7424 */ /* 0x000fe200078e00ff */
[----:B------:R-:W-:Y:S02]  /*2780*/  CS2R R10, SRZ ;  /* 0x00000000000a7805 */ /* 0x000fe4000001ff00 */
[----:B------:R-:W-:Y:S01]  /*2790*/  CS2R R8, SRZ ;  /* 0x0000000000087805 */ /* 0x000fe2000001ff00 */
[----:B------:R-:W-:Y:S01]  /*27a0*/  UMOV UR4, 0x400 ;  /* 0x0000040000047882 */ /* 0x000fe20000000000 */
[----:B------:R-:W-:Y:S01]  /*27b0*/  UMOV UR6, URZ ;  /* 0x000000ff00067c82 */ /* 0x000fe20008000000 */
[----:B------:R-:W-:-:S12]  /*27c0*/  ULEA UR37, UR37, UR4, 0x18 ;  /* 0x0000000425257291 */ /* 0x000fd8000f8ec0ff */
.L_x_47:
[----:B------:R-:W-:Y:S02]  /*27d0*/  LEA R0, R8, UR37, 0x3 ;  /* 0x0000002508007c11 */ /* 0x000fe4000f8e18ff */
[----:B------:R-:W-:-:S03]  /*27e0*/  SHF.L.U32 R4, R9, 0x1f, RZ ;  /* 0x0000001f09047819 */ /* 0x000fc600000006ff */
[----:B------:R-:W-:Y:S01]  /*27f0*/  VIADD R5, R0, 0x130 ;  /* 0x0000013000057836 */ /* 0x000fe20000000000 */
[----:B------:R-:W1:Y:S02]  /*2800*/  SYNCS.PHASECHK.TRANS64.TRYWAIT P0, [R0+URZ+0x120], R4 ;  /* 0x00012004000075a7 */ /* 0x000e6400080011ff */
[----:B-1----:R-:W-:Y:S05]  /*2810*/  @!P0 BRA `(.L_x_44) ;  /* 0x0000006c00288947 */ /* 0x002fea0003800000 */
.L_x_144:
[----:B------:R-:W-:Y:S01]  /*2820*/  ULEA UR5, UR6, UR37, 0x3 ;  /* 0x0000002506057291 */ /* 0x000fe2000f8e18ff */
[----:B-1----:R-:W-:Y:S01]  /*2830*/  PRMT R0, RZ, 0x654, R5 ;  /* 0x00000654ff007816 */ /* 0x002fe20000000005 */
[----:B------:R-:W-:Y:S01]  /*2840*/  @!P2 IMAD.MOV.U32 R4, RZ, RZ, 0x10 ;  /* 0x00000010ff04a424 */ /* 0x000fe200078e00ff */
[----:B------:R-:W-:Y:S01]  /*2850*/  SHF.L.U32 R5, R12, 0x1f, RZ ;  /* 0x0000001f0c057819 */ /* 0x000fe200000006ff */
[----:B------:R-:W-:Y:S01]  /*2860*/  UIADD3 UR4, UPT, UPT, UR5, 0xc0, URZ ;  /* 0x000000c005047890 */ /* 0x000fe2000fffe0ff */
[----:B------:R1:W-:Y:S05]  /*2870*/  SYNCS.ARRIVE.TRANS64.RED.A1T0 RZ, [R0+URZ], RZ ;  /* 0x000000ff00ff79a7 */ /* 0x0003ea00081004ff */
[----:B------:R-:W-:Y:S01]  /*2880*/  IMAD.U32 R6, RZ, RZ, UR4 ;  /* 0x00000004ff067e24 */ /* 0x000fe2000f8e00ff */
[----:B------:R-:W2:Y:S04]  /*2890*/  SYNCS.PHASECHK.TRANS64.TRYWAIT P0, [UR5+0xd0], R5 ;  /* 0x0000d005ff0075a7 */ /* 0x000ea80008001105 */
[----:B------:R-:W-:Y:S01]  /*28a0*/  PRMT R6, R2, 0x654, R6 ;  /* 0x0000065402067816 */ /* 0x000fe20000000006 */
[----:B-12---:R-:W-:Y:S06]  /*28b0*/  @!P0 BRA `(.L_x_45) ;  /* 0x0000006c00148947 */ /* 0x006fec0003800000 */
.L_x_146:
[----:B------:R-:W-:Y:S01]  /*28c0*/  ULEA UR4, UR6, UR37, 0x4 ;  /* 0x0000002506047291 */ /* 0x000fe2000f8e20ff */
[----:B------:R-:W-:Y:S01]  /*28d0*/  SEL R3, R6, R3, !P2 ;  /* 0x0000000306037207 */ /* 0x000fe20005000000 */
[----:B------:R-:W-:Y:S01]  /*28e0*/  UIADD3 UR5, UPT, UPT, UR5, 0xc0, URZ ;  /* 0x000000c005057890 */ /* 0x000fe2000fffe0ff */
[----:B-1----:R-:W-:Y:S01]  /*28f0*/  LEA R0, R11, UR37, 0x3 ;  /* 0x000000250b007c11 */ /* 0x002fe2000f8e18ff */
[----:B------:R-:W-:Y:S01]  /*2900*/  UIADD3 UR4, UPT, UPT, UR4, 0x150, URZ ;  /* 0x0000015004047890 */ /* 0x000fe2000fffe0ff */
[----:B------:R1:W-:Y:S01]  /*2910*/  @!P2 SYNCS.ARRIVE.TRANS64.RED RZ, [R3+URZ], R4 ;  /* 0x0000000403ffa9a7 */ /* 0x0003e200080004ff */
[----:B------:R-:W-:Y:S01]  /*2920*/  UIADD3 UR6, UPT, UPT, UR6, 0x1, URZ ;  /* 0x0000000106067890 */ /* 0x000fe2000fffe0ff */
[----:B------:R-:W-:-:S03]  /*2930*/  VIADD R8, R8, 0x1 ;  /* 0x0000000108087836 */ /* 0x000fc60000000000 */
[----:B------:R-:W-:Y:S02]  /*2940*/  UISETP.NE.AND UP0, UPT, UR6, 0x2, UPT ;  /* 0x000000020600788c */ /* 0x000fe4000bf05270 */
[----:B------:R-:W-:Y:S01]  /*2950*/  ISETP.NE.AND P0, PT, R8, 0x2, PT ;  /* 0x000000020800780c */ /* 0x000fe20003f05270 */
[----:B------:R-:W-:Y:S06]  /*2960*/  UGETNEXTWORKID.BROADCAST [UR4], [UR5] ;  /* 0x00000000040073ca */ /* 0x000fec0008000100 */
[----:B------:R-:W-:Y:S02]  /*2970*/  USEL UR4, URZ, 0x1, UP0 ;  /* 0x00000001ff047887 */ /* 0x000fe40008000000 */
[----:B------:R-:W-:-:S04]  /*2980*/  USEL UR6, UR6, URZ, UP0 ;  /* 0x000000ff06067287 */ /* 0x000fc80008000000 */
[----:B------:R-:W-:Y:S02]  /*2990*/  LOP3.LUT R12, R12, UR4, RZ, 0x3c, !PT ;  /* 0x000000040c0c7c12 */ /* 0x000fe4000f8e3cff */
[----:B-1----:R-:W-:-:S04]  /*29a0*/  SHF.L.U32 R4, R10, 0x1f, RZ ;  /* 0x0000001f0a047819 */ /* 0x002fc800000006ff */
[----:B------:R-:W1:Y:S02]  /*29b0*/  SYNCS.PHASECHK.TRANS64.TRYWAIT P1, [R0+URZ+0xc0], R4 ;  /* 0x0000c004000075a7 */ /* 0x000e6400080211ff */
[----:B-1----:R-:W-:Y:S05]  /*29c0*/  @!P1 BRA `(.L_x_46) ;  /* 0x0000006800e89947 */ /* 0x002fea0003800000 */
.L_x_147:
[C---:B-1----:R-:W-:Y:S01]  /*29d0*/  LEA R4, R11.reuse, UR37, 0x4 ;  /* 0x000000250b047c11 */ /* 0x042fe2000f8e20ff */
[----:B------:R-:W-:Y:S01]  /*29e0*/  VIADD R0, R0, 0xd0 ;  /* 0x000000d000007836 */ /* 0x000fe20000000000 */
[----:B------:R-:W-:Y:S01]  /*29f0*/  SEL R8, R8, RZ, P0 ;  /* 0x000000ff08087207 */ /* 0x000fe20000000000 */
[----:B------:R-:W-:-:S03]  /*2a00*/  VIADD R11, R11, 0x1 ;  /* 0x000000010b0b7836 */ /* 0x000fc60000000000 */
[----:B------:R-:W1:Y:S01]  /*2a10*/  LDS.128 R4, [R4+0x150] ;  /* 0x0001500004047984 */ /* 0x000e620000000c00 */
[----:B------:R-:W-:Y:S02]  /*2a20*/  PRMT R0, RZ, 0x654, R0 ;  /* 0x00000654ff007816 */ /* 0x000fe40000000000 */
[C---:B------:R-:W-:Y:S01]  /*2a30*/  ISETP.NE.AND P1, PT, R11.reuse, 0x2, PT ;  /* 0x000000020b00780c */ /* 0x040fe20003f25270 */
[----:B------:R-:W-:Y:S01]  /*2a40*/  @!PT LDS RZ, [RZ] ;  /* 0x00000000fffff984 */ /* 0x000fe20000000800 */
[----:B------:R-:W-:Y:S01]  /*2a50*/  @!PT LDS RZ, [RZ] ;  /* 0x00000000fffff984 */ /* 0x000fe20000000800 */
[----:B------:R-:W-:Y:S01]  /*2a60*/  @!PT LDS RZ, [RZ] ;  /* 0x00000000fffff984 */ /* 0x000fe20000000800 */
[----:B------:R-:W-:Y:S01]  /*2a70*/  @!PT LDS RZ, [RZ] ;  /* 0x00000000fffff984 */ /* 0x000fe20000000800 */
[----:B------:R2:W-:Y:S06]  /*2a80*/  MEMBAR.ALL.CTA ;  /* 0x0000000000007992 */ /* 0x0005ec0000008000 */
[----:B--2---:R-:W2:Y:S01]  /*2a90*/  FENCE.VIEW.ASYNC.S ;  /* 0x00000000000073c6 */ /* 0x004ea20000000000 */
[----:B------:R-:W-:Y:S01]  /*2aa0*/  SEL R11, R11, RZ, P1 ;  /* 0x000000ff0b0b7207 */ /* 0x000fe20000800000 */
[----:B--2---:R2:W-:Y:S01]  /*2ab0*/  SYNCS.ARRIVE.TRANS64.RED.A1T0 RZ, [R0+URZ], RZ ;  /* 0x000000ff00ff79a7 */ /* 0x0045e200081004ff */
[----:B-1----:R-:W-:-:S02]  /*2ac0*/  LOP3.LUT P3, RZ, R6, 0x1, RZ, 0xc0, !PT ;  /* 0x0000000106ff7812 */ /* 0x002fc4000786c0ff */
[----:B------:R-:W-:-:S04]  /*2ad0*/  SEL R4, RZ, 0x1, P1 ;  /* 0x00000001ff047807 */ /* 0x000fc80000800000 */
[----:B------:R-:W-:Y:S02]  /*2ae0*/  LOP3.LUT R10, R10, R4, RZ, 0x3c, !PT ;  /* 0x000000040a0a7212 */ /* 0x000fe400078e3cff */
[----:B--2---:R-:W-:-:S04]  /*2af0*/  SEL R0, RZ, 0x1, P0 ;  /* 0x00000001ff007807 */ /* 0x004fc80000000000 */
[----:B------:R-:W-:Y:S01]  /*2b00*/  LOP3.LUT R9, R9, R0, RZ, 0x3c, !PT ;  /* 0x0000000009097212 */ /* 0x000fe200078e3cff */
[----:B------:R-:W-:Y:S06]  /*2b10*/  @P3 BRA `(.L_x_47) ;  /* 0xfffffffc002c3947 */ /* 0x000fec000383ffff */
[----:B------:R-:W-:Y:S01]  /*2b20*/  ULEA UR5, UR6, UR37, 0x3 ;  /* 0x0000002506057291 */ /* 0x000fe2000f8e18ff */
[----:B------:R-:W-:-:S08]  /*2b30*/  SHF.L.U32 R2, R12, 0x1f, RZ ;  /* 0x0000001f0c027819 */ /* 0x000fd000000006ff */
[----:B------:R-:W1:Y:S02]  /*2b40*/  SYNCS.PHASECHK.TRANS64 P0, [UR5+0xd0], R2 ;  /* 0x0000d002ff0075a7 */ /* 0x000e640008001005 */
[----:B-1----:R-:W-:Y:S05]  /*2b50*/  @P0 BRA `(.L_x_48) ;  /* 0x0000000000080947 */ /* 0x002fea0003800000 */
[----:B------:R-:W1:Y:S02]  /*2b60*/  SYNCS.PHASECHK.TRANS64.TRYWAIT P0, [UR5+0xd0], R2 ;  /* 0x0000d002ff0075a7 */ /* 0x000e640008001105 */
[----:B-1----:R-:W-:Y:S05]  /*2b70*/  @!P0 BRA `(.L_x_49) ;  /* 0x0000006800908947 */ /* 0x002fea0003800000 */
.L_x_48:
[----:B------:R-:W-:-:S04]  /*2b80*/  UIADD3 UR4, UPT, UPT, UR6, 0x1, URZ ;  /* 0x0000000106047890 */ /* 0x000fc8000fffe0ff */
[----:B------:R-:W-:-:S04]  /*2b90*/  UISETP.NE.AND UP0, UPT, UR4, 0x2, UPT ;  /* 0x000000020400788c */ /* 0x000fc8000bf05270 */
[----:B------:R-:W-:Y:S02]  /*2ba0*/  USEL UR7, URZ, 0x1, UP0 ;  /* 0x00000001ff077887 */ /* 0x000fe40008000000 */
[----:B------:R-:W-:-:S04]  /*2bb0*/  USEL UR4, UR4, URZ, UP0 ;  /* 0x000000ff04047287 */ /* 0x000fc80008000000 */
[----:B------:R-:W-:Y:S01]  /*2bc0*/  ULEA UR4, UR4, UR37, 0x3 ;  /* 0x0000002504047291 */ /* 0x000fe2000f8e18ff */
[----:B-1----:R-:W-:-:S04]  /*2bd0*/  LOP3.LUT R2, R12, UR7, RZ, 0x3c, !PT ;  /* 0x000000070c027c12 */ /* 0x002fc8000f8e3cff */
[----:B------:R-:W-:-:S04]  /*2be0*/  SHF.L.U32 R0, R2, 0x1f, RZ ;  /* 0x0000001f02007819 */ /* 0x000fc800000006ff */
[----:B------:R-:W1:Y:S02]  /*2bf0*/  SYNCS.PHASECHK.TRANS64 P0, [UR4+0xd0], R0 ;  /* 0x0000d000ff0075a7 */ /* 0x000e640008001004 */
[----:B-1----:R-:W-:Y:S05]  /*2c00*/  @P0 EXIT ;  /* 0x000000000000094d */ /* 0x002fea0003800000 */
[----:B------:R-:W-:Y:S02]  /*2c10*/  SHF.L.U32 R2, R2, 0x1f, RZ ;  /* 0x0000001f02027819 */ /* 0x000fe400000006ff */
[----:B------:R-:W-:-:S07]  /*2c20*/  MOV R0, UR4 ;  /* 0x0000000400007c02 */ /* 0x000fce0008000f00 */
.L_x_50:
[----:B-1----:R1:W2:Y:S02]  /*2c30*/  SYNCS.PHASECHK.TRANS64.TRYWAIT P0, [R0+URZ+0xd0], R2 ;  /* 0x0000d002000075a7 */ /* 0x0022a400080011ff */
[----:B--2---:R-:W-:Y:S05]  /*2c40*/  @!P0 NANOSLEEP.SYNCS 0x989680 ;  /* 0x009896800000895d */ /* 0x004fea0003900000 */
[----:B------:R-:W2:Y:S02]  /*2c50*/  @!P0 SYNCS.PHASECHK.TRANS64 P0, [R0+URZ+0xd0], R2 ;  /* 0x0000d002000085a7 */ /* 0x000ea400080010ff */
[----:B--2---:R-:W-:Y:S05]  /*2c60*/  @P0 EXIT ;  /* 0x000000000000094d */ /* 0x004fea0003800000 */
[----:B------:R-:W-:Y:S05]  /*2c70*/  BRA `(.L_x_50) ;  /* 0xfffffffc00ec7947 */ /* 0x000fea000383ffff */
.L_x_43:
[----:B------:R-:W-:-:S09]  /*2c80*/  UISETP.NE.AND UP1, UPT, UR8, URZ, UPT ;  /* 0x000000ff0800728c */ /* 0x000fd2000bf25270 */
[----:B------:R-:W-:Y:S05]  /*2c90*/  BRA.U UP1, `(.L_x_51) ;  /* 0x0000000d01947547 */ /* 0x000fea000b800000 */
[----:B------:R-:W-:Y:S01]  /*2ca0*/  UMOV UR4, 0x40 ;  /* 0x0000004000047882 */ /* 0x000fe20000000000 */
[----:B------:R-:W-:Y:S01]  /*2cb0*/  NOP ;  /* 0x0000000000007918 */ /* 0x000fe20000000000 */
[----:B------:R-:W-:Y:S01]  /*2cc0*/  ULEA UR4, UR37, UR4, 0x18 ;  /* 0x0000000425047291 */ /* 0x000fe2000f8ec0ff */
[----:B------:R-:W-:Y:S02]  /*2cd0*/  UMOV UR5, 0x400 ;  /* 0x0000040000057882 */ /* 0x000fe40000000000 */
[----:B------:R-:W-:-:S06]  /*2ce0*/  ULEA UR37, UR37, UR5, 0x18 ;  /* 0x0000000525257291 */ /* 0x000fcc000f8ec0ff */
[----:B------:R-:W1:Y:S02]  /*2cf0*/  LDS.U8 R0, [UR4+0x1c] ;  /* 0x00001c04ff007984 */ /* 0x000e640008000000 */
[----:B-1----:R-:W-:-:S13]  /*2d00*/  ISETP.NE.AND P0, PT, R0, RZ, PT ;  /* 0x000000ff0000720c */ /* 0x002fda0003f05270 */
[----:B------:R-:W-:Y:S05]  /*2d10*/  @P0 BRA `(.L_x_52) ;  /* 0x0000000000580947 */ /* 0x000fea0003800000 */
[----:B------:R-:W-:-:S13]  /*2d20*/  ELECT P0, URZ, PT ;  /* 0x0000000000ff782f */ /* 0x000fda0003800000 */
[----:B------:R-:W-:Y:S05]  /*2d30*/  @!P0 BRA `(.L_x_53) ;  /* 0x0000000000608947 */ /* 0x000fea0003800000 */
[----:B------:R-:W-:Y:S01]  /*2d40*/  UMOV UR5, 0x10 ;  /* 0x0000001000057882 */ /* 0x000fe20000000000 */
[----:B------:R-:W-:Y:S01]  /*2d50*/  HFMA2 R0, -RZ, RZ, 0, 5.9604644775390625e-08 ;  /* 0x00000001ff007431 */ /* 0x000fe200000001ff */
[----:B------:R-:W-:-:S03]  /*2d60*/  MOV R2, 0xffff ;  /* 0x0000ffff00027802 */ /* 0x000fc60000000f00 */
[----:B------:R-:W-:Y:S04]  /*2d70*/  DEPBAR.LE SB1, 0x36 ;  /* 0x00009d800000791a */ /* 0x000fe80000000000 */
[----:B------:R-:W1:Y:S02]  /*2d80*/  UTCATOMSWS.FIND_AND_SET.ALIGN UP0, UR5, UR5 ;  /* 0x00000005000575e3 */ /* 0x000e640008000800 */
[----:B-1----:R-:W-:Y:S01]  /*2d90*/  MOV R3, UR5 ;  /* 0x0000000500037c02 */ /* 0x002fe20008000f00 */
[----:B------:R-:W-:Y:S06]  /*2da0*/  BRA.U UP0, `(.L_x_54) ;  /* 0x0000000100187547 */ /* 0x000fec000b800000 */
.L_x_55:
[----:B------:R-:W-:Y:S05]  /*2db0*/  NANOSLEEP 0x64 ;  /* 0x000000640000795d */ /* 0x000fea0003800000 */
[----:B------:R-:W-:-:S05]  /*2dc0*/  UMOV UR5, 0x10 ;  /* 0x0000001000057882 */ /* 0x000fca0000000000 */
[----:B------:R-:W-:Y:S04]  /*2dd0*/  DEPBAR.LE SB1, 0x36 ;  /* 0x00009d800000791a */ /* 0x000fe80000000000 */
[----:B------:R-:W1:Y:S02]  /*2de0*/  UTCATOMSWS.FIND_AND_SET.ALIGN UP0, UR5, UR5 ;  /* 0x00000005000575e3 */ /* 0x000e640008000800 */
[----:B-1----:R-:W-:Y:S01]  /*2df0*/  MOV R3, UR5 ;  /* 0x0000000500037c02 */ /* 0x002fe20008000f00 */
[----:B------:R-:W-:Y:S05]  /*2e00*/  BRA.U !UP0, `(.L_x_55) ;  /* 0xfffffffd08e87547 */ /* 0x000fea000b83ffff */
.L_x_54:
[-C--:B------:R-:W-:Y:S02]  /*2e10*/  SHF.L.U32 R2, R2, R3.reuse, RZ ;  /* 0x0000000302027219 */ /* 0x080fe400000006ff */
[----:B------:R-:W-:Y:S01]  /*2e20*/  SHF.L.U32 R0, R0, R3, RZ ;  /* 0x0000000300007219 */ /* 0x000fe200000006ff */
[----:B------:R-:W-:Y:S02]  /*2e30*/  IMAD.SHL.U32 R3, R3, 0x20, RZ ;  /* 0x0000002003037824 */ /* 0x000fe400078e00ff */
[----:B------:R1:W-:Y:S04]  /*2e40*/  ATOMS.OR RZ, [UR4+0x14], R2 ;  /* 0x00001402ffff798c */ /* 0x0003e8000b000004 */
[----:B------:R1:W-:Y:S04]  /*2e50*/  ATOMS.OR RZ, [UR4+0x18], R0 ;  /* 0x00001800ffff798c */ /* 0x0003e8000b000004 */
[----:B------:R1:W-:Y:S01]  /*2e60*/  STS [UR37+0x170], R3 ;  /* 0x00017003ff007988 */ /* 0x0003e20008000825 */
[----:B------:R-:W-:Y:S05]  /*2e70*/  BRA `(.L_x_53) ;  /* 0x0000000000107947 */ /* 0x000fea0003800000 */
.L_x_52:
[----:B------:R-:W-:Y:S02]  /*2e80*/  MOV R0, 0xffffffff ;  /* 0xffffffff00007802 */ /* 0x000fe40000000f00 */
[----:B------:R-:W-:-:S03]  /*2e90*/  MOV R2, 0x2ec0 ;  /* 0x00002ec000027802 */ /* 0x000fc60000000f00 */
[----:B------:R1:W-:Y:S04]  /*2ea0*/  STS [UR37+0x170], R0 ;  /* 0x00017000ff007988 */ /* 0x0003e80008000825 */
[----:B-1-3-5:R-:W-:Y:S05]  /*2eb0*/  CALL.REL.NOINC `($__internal_1_$__cuda_sm10x_tcgen05_guardrail_trap_phase_invalid_during_alloc) ;  /* 0x0000006c00d47944 */ /* 0x02afea0003c00000 */
.L_x_53:
[----:B------:R-:W-:Y:S05]  /*2ec0*/  WARPSYNC.ALL ;  /* 0x0000000000007948 */ /* 0x000fea0003800000 */
[----:B------:R-:W2:Y:S01]  /*2ed0*/  S2UR UR6, SR_CgaCtaId ;  /* 0x00000000000679c3 */ /* 0x000ea20000008800 */
[----:B------:R-:W-:Y:S01]  /*2ee0*/  UMOV UR4, 0x400 ;  /* 0x0000040000047882 */ /* 0x000fe20000000000 */
[----:B------:R-:W-:-:S06]  /*2ef0*/  NOP ;  /* 0x0000000000007918 */ /* 0x000fcc0000000000 */
[----:B------:R-:W-:Y:S06]  /*2f00*/  BAR.ARV 0x6, 0xa0 ;  /* 0x0182800000007b1d */ /* 0x000fec0000002000 */
[----:B------:R-:W4:Y:S01]  /*2f10*/  LDCU UR7, c[0x0][0x38c] ;  /* 0x00007180ff0777ac */ /* 0x000f220008000800 */
[----:B------:R-:W-:Y:S01]  /*2f20*/  IMAD.MOV.U32 R11, RZ, RZ, 0x1 ;  /* 0x00000001ff0b7424 */ /* 0x000fe200078e00ff */
[----:B------:R-:W-:Y:S01]  /*2f30*/  CS2R R8, SRZ ;  /* 0x0000000000087805 */ /* 0x000fe2000001ff00 */
[----:B------:R-:W-:Y:S01]  /*2f40*/  IMAD.MOV.U32 R10, RZ, RZ, RZ ;  /* 0x000000ffff0a7224 */ /* 0x000fe200078e00ff */
[----:B------:R-:W-:Y:S01]  /*2f50*/  UMOV UR18, URZ ;  /* 0x000000ff00127c82 */ /* 0x000fe20008000000 */
[----:B------:R-:W-:Y:S01]  /*2f60*/  UMOV UR17, URZ ;  /* 0x000000ff00117c82 */ /* 0x000fe20008000000 */
[----:B------:R-:W-:Y:S01]  /*2f70*/  UMOV UR22, 0x0 ;  /* 0x0000000000167882 */ /* 0x000fe20000000000 */
[----:B------:R-:W-:Y:S01]  /*2f80*/  UMOV UR23, 0x4400010 ;  /* 0x0440001000177882 */ /* 0x000fe20000000000 */
[----:B------:R-:W-:Y:S01]  /*2f90*/  UMOV UR20, 0x0 ;  /* 0x0000000000147882 */ /* 0x000fe20000000000 */
[----:B------:R-:W-:Y:S01]  /*2fa0*/  UMOV UR21, 0x4400010 ;  /* 0x0440001000157882 */ /* 0x000fe20000000000 */
[----:B--2---:R-:W-:Y:S01]  /*2fb0*/  ULEA UR6, UR6, UR4, 0x18 ;  /* 0x0000000406067291 */ /* 0x004fe2000f8ec0ff */
[----:B------:R-:W2:Y:S03]  /*2fc0*/  LDCU UR4, c[0x0][0x38c] ;  /* 0x00007180ff0477ac */ /* 0x000ea60008000800 */
[----:B------:R-:W-:-:S02]  /*2fd0*/  UIADD3 UR11, UPT, UPT, UR6, 0x6400, URZ ;  /* 0x00006400060b7890 */ /* 0x000fc4000fffe0ff */
[----:B----4-:R-:W-:-:S03]  /*2fe0*/  UIADD3 UR7, UPT, UPT, UR7, 0x3f, URZ ;  /* 0x0000003f07077890 */ /* 0x010fc6000fffe0ff */
[----:B-1----:R-:W1:Y:S01]  /*2ff0*/  LDS R0, [UR6+0x170] ;  /* 0x00017006ff007984 */ /* 0x002e620008000800 */
[----:B------:R-:W-:Y:S02]  /*3000*/  UIADD3 UR12, UPT, UPT, UR6, 0xd400, URZ ;  /* 0x0000d400060c7890 */ /* 0x000fe4000fffe0ff */
[----:B------:R-:W-:Y:S02]  /*3010*/  USHF.R.S32.HI UR5, URZ, 0x1f, UR7 ;  /* 0x0000001fff057899 */ /* 0x000fe40008011407 */
[----:B------:R-:W-:Y:S02]  /*3020*/  USHF.R.U32.HI UR11, URZ, 0x4, UR11 ;  /* 0x00000004ff0b7899 */ /* 0x000fe4000801160b */
[----:B------:R-:W-:Y:S02]  /*3030*/  ULEA.HI UR5, UR5, UR7, URZ, 0x6 ;  /* 0x0000000705057291 */ /* 0x000fe4000f8f30ff */
[----:B------:R-:W-:Y:S02]  /*3040*/  USHF.R.U32.HI UR12, URZ, 0x4, UR12 ;  /* 0x00000004ff0c7899 */ /* 0x000fe4000801160c */
[----:B------:R-:W-:-:S02]  /*3050*/  USHF.R.S32.HI UR5, URZ, 0x6, UR5 ;  /* 0x00000006ff057899 */ /* 0x000fc40008011405 */
[----:B------:R-:W-:Y:S02]  /*3060*/  ULOP3.LUT UR11, UR11, 0x3fff, URZ, 0xc0, !UPT ;  /* 0x00003fff0b0b7892 */ /* 0x000fe4000f8ec0ff */
[----:B------:R-:W-:Y:S02]  /*3070*/  UISETP.LT.AND UP0, UPT, UR5, 0x1, UPT ;  /* 0x000000010500788c */ /* 0x000fe4000bf01270 */
[----:B------:R-:W-:Y:S02]  /*3080*/  ULOP3.LUT UR12, UR12, 0x3fff, URZ, 0xc0, !UPT ;  /* 0x00003fff0c0c7892 */ /* 0x000fe4000f8ec0ff */
[----:B------:R-:W-:Y:S02]  /*3090*/  USEL UR10, UR5, 0x1, !UP0 ;  /* 0x00000001050a7887 */ /* 0x000fe4000c000000 */
[----:B------:R-:W-:Y:S02]  /*30a0*/  ULOP3.LUT UR11, UR11, 0x10000, URZ, 0xfc, !UPT ;  /* 0x000100000b0b7892 */ /* 0x000fe4000f8efcff */
[----:B------:R-:W-:-:S02]  /*30b0*/  ULOP3.LUT UR12, UR12, 0x10000, URZ, 0xfc, !UPT ;  /* 0x000100000c0c7892 */ /* 0x000fc4000f8efcff */
[----:B------:R-:W-:Y:S02]  /*30c0*/  UIADD3 UR10, UPT, UPT, -UR10, URZ, URZ ;  /* 0x000000ff0a0a7290 */ /* 0x000fe4000fffe1ff */
[----:B--2---:R-:W-:Y:S01]  /*30d0*/  UISETP.GE.AND UP3, UPT, UR4, 0x1, UPT ;  /* 0x000000010400788c */ /* 0x004fe2000bf66270 */
[----:B-1----:R-:W-:-:S15]  /*30e0*/  R2UR UR19, R0 ;  /* 0x00000000001372ca */ /* 0x002fde00000e0000 */
.L_x_62:
[----:B------:R-:W-:Y:S02]  /*30f0*/  LEA R0, R10, UR6, 0x3 ;  /* 0x000000060a007c11 */ /* 0x000fe4000f8e18ff */
[----:B------:R-:W-:Y:S02]  /*3100*/  SHF.L.U32 R2, R9, 0x1f, RZ ;  /* 0x0000001f09027819 */ /* 0x000fe400000006ff */
[----:B------:R-:W-:Y:S01]  /*3110*/  PLOP3.LUT P0, PT, PT, PT, UP3, 0x80, 0x8 ;  /* 0x000000000008781c */ /* 0x000fe20003f0f038 */
[----:B------:R-:W-:Y:S01]  /*3120*/  VIADD R3, R0, 0xd0 ;  /* 0x000000d000037836 */ /* 0x000fe20000000000 */
[----:B-1----:R-:W1:Y:S02]  /*3130*/  SYNCS.PHASECHK.TRANS64.TRYWAIT P1, [R0+URZ+0xc0], R2 ;  /* 0x0000c002000075a7 */ /* 0x002e6400080211ff */
[----:B-1--4-:R-:W-:Y:S09]  /*3140*/  @!P1 BRA `(.L_x_56) ;  /* 0x0000006400349947 */ /* 0x012ff20003800000 */
.L_x_149:
[----:B------:R-:W-:Y:S01]  /*3150*/  LEA R4, R10, UR6, 0x4 ;  /* 0x000000060a047c11 */ /* 0x000fe2000f8e20ff */
[----:B------:R-:W-:Y:S01]  /*3160*/  @UP3 ULEA UR4, UR17, UR6, 0x3 ;  /* 0x0000000611043291 */ /* 0x000fe2000f8e18ff */
[----:B------:R-:W-:Y:S01]  /*3170*/  PLOP3.LUT P2, PT, PT, PT, PT, 0x80, 0x8 ;  /* 0x000000000008781c */ /* 0x000fe20003f4f070 */
[----:B------:R-:W-:Y:S01]  /*3180*/  ULEA UR8, UR18, UR6, 0x3 ;  /* 0x0000000612087291 */ /* 0x000fe2000f8e18ff */
[----:B------:R-:W-:Y:S02]  /*3190*/  PRMT R3, RZ, 0x654, R3 ;  /* 0x00000654ff037816 */ /* 0x000fe40000000003 */
[----:B------:R-:W2:Y:S01]  /*31a0*/  LDS.128 R4, [R4+0x150] ;  /* 0x0001500004047984 */ /* 0x000ea20000000c00 */
[----:B-1----:R-:W-:Y:S02]  /*31b0*/  @P0 SHF.L.U32 R2, R8, 0x1f, RZ ;  /* 0x0000001f08020819 */ /* 0x002fe400000006ff */
[----:B------:R-:W-:Y:S01]  /*31c0*/  SHF.L.U32 R0, R11, 0x1f, RZ ;  /* 0x0000001f0b007819 */ /* 0x000fe200000006ff */
[----:B------:R-:W-:Y:S01]  /*31d0*/  @!PT LDS RZ, [RZ] ;  /* 0x00000000fffff984 */ /* 0x000fe20000000800 */
[----:B------:R-:W-:Y:S01]  /*31e0*/  @!PT LDS RZ, [RZ] ;  /* 0x00000000fffff984 */ /* 0x000fe20000000800 */
[----:B------:R-:W-:Y:S01]  /*31f0*/  @!PT LDS RZ, [RZ] ;  /* 0x00000000fffff984 */ /* 0x000fe20000000800 */
[----:B------:R-:W-:Y:S01]  /*3200*/  @!PT LDS RZ, [RZ] ;  /* 0x00000000fffff984 */ /* 0x000fe20000000800 */
[----:B------:R1:W-:Y:S06]  /*3210*/  MEMBAR.ALL.CTA ;  /* 0x0000000000007992 */ /* 0x0003ec0000008000 */
[----:B-1----:R-:W1:Y:S02]  /*3220*/  FENCE.VIEW.ASYNC.S ;  /* 0x00000000000073c6 */ /* 0x002e640000000000 */
[----:B-1----:R1:W-:Y:S01]  /*3230*/  SYNCS.ARRIVE.TRANS64.RED.A1T0 RZ, [R3+URZ], RZ ;  /* 0x000000ff03ff79a7 */ /* 0x0023e200081004ff */
[----:B------:R1:W4:Y:S01]  /*3240*/  @P0 SYNCS.PHASECHK.TRANS64.TRYWAIT P2, [UR4], R2 ;  /* 0x00000002ff0005a7 */ /* 0x0003220008041104 */
[----:B------:R-:W-:Y:S01]  /*3250*/  ULEA.HI UR4, UR18, UR18, URZ, 0x1 ;  /* 0x0000001212047291 */ /* 0x000fe2000f8f08ff */
[----:B--2---:R-:W-:-:S03]  /*3260*/  LOP3.LUT P1, RZ, R6, 0x1, RZ, 0xc0, !PT ;  /* 0x0000000106ff7812 */ /* 0x004fc6000782c0ff */
[----:B------:R-:W-:Y:S02]  /*3270*/  USHF.L.U32 UR9, UR4, 0x7, URZ ;  /* 0x0000000704097899 */ /* 0x000fe400080006ff */
[----:B------:R-:W-:Y:S02]  /*3280*/  ULOP3.LUT UR4, UR4, 0xffe, URZ, 0xc0, !UPT ;  /* 0x00000ffe04047892 */ /* 0x000fe4000f8ec0ff */
[----:B------:R-:W-:Y:S02]  /*3290*/  ULOP3.LUT UR9, UR9, 0xffffff00, URZ, 0xc0, !UPT ;  /* 0xffffff0009097892 */ /* 0x000fe4000f8ec0ff */
[----:B------:R-:W-:Y:S02]  /*32a0*/  UIADD3 UR4, UPT, UPT, -UR4, UR18, URZ ;  /* 0x0000001204047290 */ /* 0x000fe4000fffe1ff */
[----:B------:R-:W-:Y:S01]  /*32b0*/  UIADD3 UR9, UPT, UPT, UR19, UR9, URZ ;  /* 0x0000000913097290 */ /* 0x000fe2000fffe0ff */
[----:B------:R-:W2:Y:S03]  /*32c0*/  SYNCS.PHASECHK.TRANS64.TRYWAIT P0, [UR8+0x100], R0 ;  /* 0x00010000ff0075a7 */ /* 0x000ea60008001108 */
[----:B------:R-:W-:Y:S01]  /*32d0*/  ULEA UR9, UR4, UR9, 0x14 ;  /* 0x0000000904097291 */ /* 0x000fe2000f8ea0ff */
[----:B-12-4-:R-:W-:Y:S11]  /*32e0*/  @!P0 BRA `(.L_x_57) ;  /* 0x0000006000e08947 */ /* 0x016ff60003800000 */
.L_x_151:
[----:B------:R-:W-:Y:S01]  /*32f0*/  IADD3 R10, PT, PT, R10, 0x1, RZ ;  /* 0x000000010a0a7810 */ /* 0x000fe20007ffe0ff */
[----:B------:R-:W-:Y:S06]  /*3300*/  BRA.U !UP3, `(.L_x_58) ;  /* 0x000000010b987547 */ /* 0x000fec000b800000 */
[----:B------:R-:W-:Y:S01]  /*3310*/  UPLOP3.LUT UP4, UPT, UPT, UPT, UPT, 0x40, 0x4 ;  /* 0x000000000004789c */ /* 0x000fe20003f8e870 */
[----:B------:R-:W-:Y:S01]  /*3320*/  UMOV UR16, UR10 ;  /* 0x0000000a00107c82 */ /* 0x000fe20008000000 */
[----:B------:R-:W-:Y:S01]  /*3330*/  UMOV UR15, UR5 ;  /* 0x00000005000f7c82 */ /* 0x000fe20008000000 */
[----:B------:R-:W-:-:S08]  /*3340*/  UMOV UR14, UR17 ;  /* 0x00000011000e7c82 */ /* 0x000fd00008000000 */
.L_x_61:
[----:B------:R-:W-:Y:S02]  /*3350*/  UIADD3 UR16, UPT, UPT, UR16, 0x1, URZ ;  /* 0x0000000110107890 */ /* 0x000fe4000fffe0ff */
[----:B--2---:R-:W-:Y:S02]  /*3360*/  ULEA UR7, UR14, UR6, 0x3 ;  /* 0x000000060e077291 */ /* 0x004fe4000f8e18ff */
[----:B------:R-:W-:Y:S01]  /*3370*/  UISETP.NE.AND UP0, UPT, UR16, URZ, UPT ;  /* 0x000000ff1000728c */ /* 0x000fe2000bf05270 */
[----:B----4-:R-:W-:Y:S10]  /*3380*/  @P2 BRA `(.L_x_59) ;  /* 0x00000000000c2947 */ /* 0x010ff40003800000 */
[----:B-1----:R-:W-:Y:S04]  /*3390*/  SHF.L.U32 R2, R8, 0x1f, RZ ;  /* 0x0000001f08027819 */ /* 0x002fe800000006ff */
[----:B------:R-:W1:Y:S02]  /*33a0*/  SYNCS.PHASECHK.TRANS64.TRYWAIT P0, [UR7], R2 ;  /* 0x00000002ff0075a7 */ /* 0x000e640008001107 */
[----:B-1----:R-:W-:Y:S05]  /*33b0*/  @!P0 BRA `(.L_x_60) ;  /* 0x0000006000c48947 */ /* 0x002fea0003800000 */
.L_x_59:
[----:B------:R-:W-:Y:S01]  /*33c0*/  UISETP.NE.AND UP1, UPT, UR15, 0x1, UPT ;  /* 0x000000010f00788c */ /* 0x000fe2000bf25270 */
[----:B------:R-:W-:Y:S01]  /*33d0*/  PLOP3.LUT P2, PT, PT, PT, PT, 0x80, 0x8 ;  /* 0x000000000008781c */ /* 0x000fe20003f4f070 */
[----:B------:R-:W-:Y:S02]  /*33e0*/  UIADD3 UR17, UPT, UPT, UR14, 0x1, URZ ;  /* 0x000000010e117890 */ /* 0x000fe4000fffe0ff */
[----:B------:R-:W-:Y:S02]  /*33f0*/  ULEA UR24, UR14, UR12, 0xa ;  /* 0x0000000c0e187291 */ /* 0x000fe4000f8e50ff */
[----:B------:R-:W-:Y:S01]  /*3400*/  UISETP.NE.AND UP2, UPT, UR17, 0x7, UPT ;  /* 0x000000071100788c */ /* 0x000fe2000bf45270 */
[----:B------:R-:W-:Y:S01]  /*3410*/  PLOP3.LUT P0, PT, PT, PT, UP1, 0x80, 0x8 ;  /* 0x000000000008781c */ /* 0x000fe20003f0f018 */
[----:B------:R-:W-:Y:S02]  /*3420*/  ULEA UR26, UR14, UR11, 0x8 ;  /* 0x0000000b0e1a7291 */ /* 0x000fe4000f8e40ff */
[----:B------:R-:W-:Y:S02]  /*3430*/  USEL UR13, URZ, 0x1, UP2 ;  /* 0x00000001ff0d7887 */ /* 0x000fe40009000000 */
[----:B------:R-:W-:Y:S02]  /*3440*/  USEL UR17, UR17, URZ, UP2 ;  /* 0x000000ff11117287 */ /* 0x000fe40009000000 */
[----:B------:R-:W-:Y:S02]  /*3450*/  UIADD3 UR30, UPT, UPT, UR24, 0x2, URZ ;  /* 0x00000002181e7890 */ /* 0x000fe4000fffe0ff */
[----:B------:R-:W-:Y:S01]  /*3460*/  @UP1 ULEA UR4, UR17, UR6, 0x3 ;  /* 0x0000000611041291 */ /* 0x000fe2000f8e18ff */
[----:B------:R-:W-:Y:S01]  /*3470*/  LOP3.LUT R8, R8, UR13, RZ, 0x3c, !PT ;  /* 0x0000000d08087c12 */ /* 0x000fe2000f8e3cff */
[----:B------:R-:W-:Y:S02]  /*3480*/  UIADD3 UR28, UPT, UPT, UR26, 0x2, URZ ;  /* 0x000000021a1c7890 */ /* 0x000fe4000fffe0ff */
[----:B------:R-:W-:Y:S01]  /*3490*/  UIADD3 UR7, UPT, UPT, UR7, 0x38, URZ ;  /* 0x0000003807077890 */ /* 0x000fe2000fffe0ff */
[----:B-1----:R-:W-:Y:S01]  /*34a0*/  @P0 SHF.L.U32 R0, R8, 0x1f, RZ ;  /* 0x0000001f08000819 */ /* 0x002fe200000006ff */
[----:B------:R-:W-:Y:S01]  /*34b0*/  UMOV UR25, 0x80004020 ;  /* 0x8000402000197882 */ /* 0x000fe20000000000 */
[----:B------:R-:W-:Y:S01]  /*34c0*/  UMOV UR27, 0x80004020 ;  /* 0x80004020001b7882 */ /* 0x000fe20000000000 */
[----:B------:R-:W-:Y:S01]  /*34d0*/  UMOV UR31, 0x80004020 ;  /* 0x80004020001f7882 */ /* 0x000fe20000000000 */
[----:B------:R2:W4:Y:S01]  /*34e0*/  @P0 SYNCS.PHASECHK.TRANS64.TRYWAIT P2, [UR4], R0 ;  /* 0x00000000ff0005a7 */ /* 0x0005220008041104 */
[----:B------:R-:W-:Y:S01]  /*34f0*/  UIADD3 UR15, UPT, UPT, UR15, -0x1, URZ ;  /* 0xffffffff0f0f7890 */ /* 0x000fe2000fffe0ff */
[----:B------:R2:W-:Y:S01]  /*3500*/  UTCQMMA gdesc[UR26], gdesc[UR24], tmem[UR9], tmem[UR22], idesc[UR23], UP4 ;  /* 0x00ff16181a0075ea */ /* 0x0005e2000a000309 */
[----:B------:R-:W-:Y:S01]  /*3510*/  UPLOP3.LUT UP4, UPT, UPT, UPT, UPT, 0x80, 0x8 ;  /* 0x000000000008789c */ /* 0x000fe20003f8f070 */
[----:B------:R-:W-:Y:S01]  /*3520*/  UMOV UR29, 0x80004020 ;  /* 0x80004020001d7882 */ /* 0x000fe20000000000 */
[----:B------:R-:W-:Y:S01]  /*3530*/  UMOV UR14, UR17 ;  /* 0x00000011000e7c82 */ /* 0x000fe20008000000 */
[----:B------:R2:W-:Y:S01]  /*3540*/  UTCQMMA gdesc[UR28], gdesc[UR30], tmem[UR9], tmem[UR20], idesc[UR21], UPT ;  /* 0x00ff141e1c0075ea */ /* 0x0005e2000b800309 */
[----:B------:R2:W-:Y:S01]  /*3550*/  UTCBAR [UR7], URZ ;  /* 0x000000ff070073e9 */ /* 0x0005e200080000ff */
[----:B------:R-:W-:Y:S06]  /*3560*/  BRA.U UP0, `(.L_x_61) ;  /* 0xfffffffd00787547 */ /* 0x000fec000b83ffff */
.L_x_58:
[----:B------:R-:W-:Y:S01]  /*3570*/  UIADD3 UR18, UPT, UPT, UR18, 0x1, URZ ;  /* 0x0000000112127890 */ /* 0x000fe2000fffe0ff */
[C---:B------:R-:W-:Y:S01]  /*3580*/  ISETP.NE.AND P0, PT, R10.reuse, 0x2, PT ;  /* 0x000000020a00780c */ /* 0x040fe20003f05270 */
[----:B------:R-:W-:Y:S02]  /*3590*/  UIADD3 UR8, UPT, UPT, UR8, 0xe0, URZ ;  /* 0x000000e008087890 */ /* 0x000fe4000fffe0ff */
[----:B------:R-:W-:Y:S01]  /*35a0*/  UISETP.NE.AND UP0, UPT, UR18, 0x4, UPT ;  /* 0x000000041200788c */ /* 0x000fe2000bf05270 */
[----:B-12---:R-:W-:Y:S02]  /*35b0*/  SEL R0, RZ, 0x1, P0 ;  /* 0x00000001ff007807 */ /* 0x006fe40000000000 */
[----:B------:R-:W-:Y:S01]  /*35c0*/  SEL R10, R10, RZ, P0 ;  /* 0x000000ff0a0a7207 */ /* 0x000fe20000000000 */
[----:B------:R-:W-:Y:S01]  /*35d0*/  USEL UR4, URZ, 0x1, UP0 ;  /* 0x00000001ff047887 */ /* 0x000fe20008000000 */
[----:B------:R-:W-:Y:S01]  /*35e0*/  LOP3.LUT R9, R9, R0, RZ, 0x3c, !PT ;  /* 0x0000000009097212 */ /* 0x000fe200078e3cff */
[----:B------:R-:W-:Y:S01]  /*35f0*/  USEL UR18, UR18, URZ, UP0 ;  /* 0x000000ff12127287 */ /* 0x000fe20008000000 */
[----:B------:R1:W-:Y:S03]  /*3600*/  UTCBAR [UR8], URZ ;  /* 0x000000ff080073e9 */ /* 0x0003e600080000ff */
[----:B------:R-:W-:Y:S01]  /*3610*/  LOP3.LUT R11, R11, UR4, RZ, 0x3c, !PT ;  /* 0x000000040b0b7c12 */ /* 0x000fe2000f8e3cff */
[----:B------:R-:W-:Y:S07]  /*3620*/  @P1 BRA `(.L_x_62) ;  /* 0xfffffff800b01947 */ /* 0x000fee000383ffff */
[----:B------:R-:W2:Y:S01]  /*3630*/  S2UR UR4, SR_CgaCtaId ;  /* 0x00000000000479c3 */ /* 0x000ea20000008800 */
[----:B------:R-:W-:Y:S01]  /*3640*/  ELECT P0, URZ, PT ;  /* 0x0000000000ff782f */ /* 0x000fe20003800000 */
[----:B------:R-:W-:Y:S01]  /*3650*/  IMAD.MOV.U32 R0, RZ, RZ, 0x1 ;  /* 0x00000001ff007424 */ /* 0x000fe200078e00ff */
[----:B------:R-:W-:Y:S01]  /*3660*/  UIADD3 UR6, UPT, UPT, UR6, 0x100, URZ ;  /* 0x0000010006067890 */ /* 0x000fe2000fffe0ff */
[----:B------:R-:W-:Y:S01]  /*3670*/  SHF.L.U32 R2, R11, 0x1f, RZ ;  /* 0x0000001f0b027819 */ /* 0x000fe200000006ff */
[----:B------:R-:W-:-:S03]  /*3680*/  UMOV UR5, 0x40 ;  /* 0x0000004000057882 */ /* 0x000fc60000000000 */
[----:B------:R-:W-:Y:S01]  /*3690*/  UVIRTCOUNT.DEALLOC.SMPOOL 0x80 ;  /* 0x000000800000784c */ /* 0x000fe20000000000 */
[----:B--2---:R-:W-:Y:S02]  /*36a0*/  ULEA UR4, UR4, UR5, 0x18 ;  /* 0x0000000504047291 */ /* 0x004fe4000f8ec0ff */
[----:B------:R-:W-:-:S07]  /*36b0*/  ULEA UR5, UR18, UR6, 0x3 ;  /* 0x0000000612057291 */ /* 0x000fce000f8e18ff */
[----:B------:R2:W-:Y:S02]  /*36c0*/  @P0 STS.U8 [UR4+0x1c], R0 ;  /* 0x00001c00ff000988 */ /* 0x0005e40008000004 */
[----:B------:R-:W3:Y:S02]  /*36d0*/  SYNCS.PHASECHK.TRANS64.TRYWAIT P0, [UR5], R2 ;  /* 0x00000002ff0075a7 */ /* 0x000ee40008001105 */
[----:B--23--:R-:W-:Y:S05]  /*36e0*/  @!P0 BRA `(.L_x_63) ;  /* 0x0000006000108947 */ /* 0x00cfea0003800000 */
.L_x_154:
[----:B------:R-:W-:-:S04]  /*36f0*/  UIADD3 UR7, UPT, UPT, UR18, 0x1, URZ ;  /* 0x0000000112077890 */ /* 0x000fc8000fffe0ff */
[----:B------:R-:W-:-:S04]  /*3700*/  UISETP.NE.AND UP0, UPT, UR7, 0x4, UPT ;  /* 0x000000040700788c */ /* 0x000fc8000bf05270 */
[----:B-1----:R-:W-:Y:S02]  /*3710*/  USEL UR8, URZ, 0x1, UP0 ;  /* 0x00000001ff087887 */ /* 0x002fe40008000000 */
[----:B------:R-:W-:-:S04]  /*3720*/  USEL UR7, UR7, URZ, UP0 ;  /* 0x000000ff07077287 */ /* 0x000fc80008000000 */
[----:B------:R-:W-:Y:S01]  /*3730*/  ULEA UR5, UR7, UR6, 0x3 ;  /* 0x0000000607057291 */ /* 0x000fe2000f8e18ff */
[----:B--2---:R-:W-:-:S04]  /*3740*/  LOP3.LUT R2, R11, UR8, RZ, 0x3c, !PT ;  /* 0x000000080b027c12 */ /* 0x004fc8000f8e3cff */
[----:B------:R-:W-:-:S04]  /*3750*/  SHF.L.U32 R3, R2, 0x1f, RZ ;  /* 0x0000001f02037819 */ /* 0x000fc800000006ff */
[----:B------:R-:W1:Y:S02]  /*3760*/  SYNCS.PHASECHK.TRANS64.TRYWAIT P0, [UR5], R3 ;  /* 0x00000003ff0075a7 */ /* 0x000e640008001105 */
[----:B-1----:R-:W-:Y:S05]  /*3770*/  @!P0 BRA `(.L_x_64) ;  /* 0x0000006000048947 */ /* 0x002fea0003800000 */
.L_x_156:
        /* <DEDUP_REMOVED lines=9> */
.L_x_158:
[----:B------:R-:W-:-:S04]  /*3810*/  UIADD3 UR7, UPT, UPT, UR7, 0x1, URZ ;  /* 0x0000000107077890 */ /* 0x000fc8000fffe0ff */
[----:B------:R-:W-:-:S04]  /*3820*/  UISETP.NE.AND UP0, UPT, UR7, 0x4, UPT ;  /* 0x000000040700788c */ /* 0x000fc8000bf05270 */
[----:B------:R-:W-:Y:S02]  /*3830*/  USEL UR5, URZ, 0x1, UP0 ;  /* 0x00000001ff057887 */ /* 0x000fe40008000000 */
[----:B------:R-:W-:-:S04]  /*3840*/  USEL UR7, UR7, URZ, UP0 ;  /* 0x000000ff07077287 */ /* 0x000fc80008000000 */
[----:B------:R-:W-:Y:S01]  /*3850*/  ULEA UR7, UR7, UR6, 0x3 ;  /* 0x0000000607077291 */ /* 0x000fe2000f8e18ff */
[----:B------:R-:W-:-:S04]  /*3860*/  LOP3.LUT R2, R2, UR5, RZ, 0x3c, !PT ;  /* 0x0000000502027c12 */ /* 0x000fc8000f8e3cff */
[----:B------:R-:W-:-:S04]  /*3870*/  SHF.L.U32 R2, R2, 0x1f, RZ ;  /* 0x0000001f02027819 */ /* 0x000fc800000006ff */
[----:B------:R-:W2:Y:S02]  /*3880*/  SYNCS.PHASECHK.TRANS64.TRYWAIT P0, [UR7], R2 ;  /* 0x00000002ff0075a7 */ /* 0x000ea40008001107 */
[----:B--2---:R-:W-:Y:S05]  /*3890*/  @!P0 BRA `(.L_x_66) ;  /* 0x0000005c00ec8947 */ /* 0x004fea0003800000 */
.L_x_160:
[----:B------:R-:W-:Y:S01]  /*38a0*/  NOP ;  /* 0x0000000000007918 */ /* 0x000fe20000000000 */
[----:B-1----:R-:W1:Y:S01]  /*38b0*/  LDS R0, [UR4+0x14] ;  /* 0x00001404ff007984 */ /* 0x002e620008000800 */
[----:B------:R-:W-:Y:S01]  /*38c0*/  ULOP3.LUT UR6, UR19, 0xffff, URZ, 0xc0, !UPT ;  /* 0x0000ffff13067892 */ /* 0x000fe2000f8ec0ff */
[----:B------:R-:W-:Y:S01]  /*38d0*/  UMOV UR8, 0xffff ;  /* 0x0000ffff00087882 */ /* 0x000fe20000000000 */
[----:B------:R-:W-:Y:S02]  /*38e0*/  UMOV UR5, 0x1 ;  /* 0x0000000100057882 */ /* 0x000fe40000000000 */
[----:B------:R-:W-:-:S04]  /*38f0*/  USHF.R.U32.HI UR6, URZ, 0x5, UR6 ;  /* 0x00000005ff067899 */ /* 0x000fc80008011606 */
[----:B------:R-:W-:Y:S02]  /*3900*/  USHF.L.U32 UR8, UR8, UR6, URZ ;  /* 0x0000000608087299 */ /* 0x000fe400080006ff */
[----:B------:R-:W-:-:S04]  /*3910*/  USHF.L.U32 UR5, UR5, UR6, URZ ;  /* 0x0000000605057299 */ /* 0x000fc800080006ff */
[----:B-1----:R-:W-:-:S04]  /*3920*/  LOP3.LUT R0, R0, UR8, RZ, 0xc0, !PT ;  /* 0x0000000800007c12 */ /* 0x002fc8000f8ec0ff */
[----:B------:R-:W-:-:S13]  /*3930*/  ISETP.NE.AND P0, PT, R0, UR8, PT ;  /* 0x0000000800007c0c */ /* 0x000fda000bf05270 */
[----:B------:R-:W-:Y:S05]  /*3940*/  @P0 BRA `(.L_x_67) ;  /* 0x0000000000580947 */ /* 0x000fea0003800000 */
[----:B------:R-:W1:Y:S02]  /*3950*/  LDS R0, [UR4+0x18] ;  /* 0x00001804ff007984 */ /* 0x000e640008000800 */
[----:B-1----:R-:W-:-:S04]  /*3960*/  LOP3.LUT R0, R0, UR5, RZ, 0xc0, !PT ;  /* 0x0000000500007c12 */ /* 0x002fc8000f8ec0ff */
[----:B------:R-:W-:-:S13]  /*3970*/  ISETP.NE.AND P0, PT, R0, UR5, PT ;  /* 0x0000000500007c0c */ /* 0x000fda000bf05270 */
[----:B------:R-:W-:Y:S05]  /*3980*/  @P0 BRA `(.L_x_68) ;  /* 0x00000000003c0947 */ /* 0x000fea0003800000 */
[----:B------:R-:W1:Y:S01]  /*3990*/  S2R R2, SR_LANEID ;  /* 0x0000000000027919 */ /* 0x000e620000000000 */
[----:B------:R-:W-:Y:S01]  /*39a0*/  ULOP3.LUT UR8, URZ, UR8, URZ, 0x33, !UPT ;  /* 0x00000008ff087292 */ /* 0x000fe2000f8e33ff */
[----:B------:R-:W-:Y:S02]  /*39b0*/  VOTEU.ANY UR7, UPT, PT ;  /* 0x0000000000077886 */ /* 0x000fe400038e0100 */
[----:B------:R-:W-:-:S03]  /*39c0*/  UFLO.U32 UR7, UR7 ;  /* 0x00000007000772bd */ /* 0x000fc600080e0000 */
[----:B------:R-:W-:-:S04]  /*39d0*/  IMAD.U32 R0, RZ, RZ, UR8 ;  /* 0x00000008ff007e24 */ /* 0x000fc8000f8e00ff */
[----:B------:R2:W3:Y:S02]  /*39e0*/  REDUX UR6, R0 ;  /* 0x00000000000673c4 */ /* 0x0004e40000000000 */
[----:B------:R1:W-:Y:S02]  /*39f0*/  UTCATOMSWS.AND URZ, UR8 ;  /* 0x0000000800ff79e3 */ /* 0x0003e40008000000 */
[----:B-1----:R-:W-:Y:S02]  /*3a00*/  ISETP.EQ.U32.AND P0, PT, R2, UR7, PT ;  /* 0x0000000702007c0c */ /* 0x002fe4000bf02070 */
[----:B--2---:R-:W-:Y:S02]  /*3a10*/  LOP3.LUT R0, RZ, UR5, RZ, 0x33, !PT ;  /* 0x00000005ff007c12 */ /* 0x004fe4000f8e33ff */
[----:B---3--:R-:W-:Y:S02]  /*3a20*/  MOV R2, UR6 ;  /* 0x0000000600027c02 */ /* 0x008fe40008000f00 */
[----:B------:R-:W1:Y:S07]  /*3a30*/  REDUX UR5, R0 ;  /* 0x00000000000573c4 */ /* 0x000e6e0000000000 */
[----:B------:R2:W-:Y:S01]  /*3a40*/  @P0 ATOMS.AND RZ, [UR4+0x14], R2 ;  /* 0x00001402ffff098c */ /* 0x0005e2000a800004 */
[----:B-1----:R-:W-:-:S05]  /*3a50*/  IMAD.U32 R0, RZ, RZ, UR5 ;  /* 0x00000005ff007e24 */ /* 0x002fca000f8e00ff */
[----:B------:R2:W-:Y:S01]  /*3a60*/  @P0 ATOMS.AND RZ, [UR4+0x18], R0 ;  /* 0x00001800ffff098c */ /* 0x0005e2000a800004 */
[----:B------:R-:W-:Y:S05]  /*3a70*/  BRA `(.L_x_69) ;  /* 0x0000000000147947 */ /* 0x000fea0003800000 */
.L_x_68:
[----:B------:R-:W-:Y:S02]  /*3a80*/  MOV R2, 0x3aa0 ;  /* 0x00003aa000027802 */ /* 0x000fe40000000f00 */
[----:B----45:R-:W-:Y:S05]  /*3a90*/  CALL.REL.NOINC `($__internal_0_$__cuda_sm10x_tcgen05_guardrail_trap_col_being_dealloced_not_returned_by_alloc) ;  /* 0x0000006000d07944 */ /* 0x030fea0003c00000 */
[----:B------:R-:W-:Y:S05]  /*3aa0*/  BRA `(.L_x_69) ;  /* 0x0000000000087947 */ /* 0x000fea0003800000 */
.L_x_67:
[----:B------:R-:W-:Y:S02]  /*3ab0*/  MOV R2, 0x3ad0 ;  /* 0x00003ad000027802 */ /* 0x000fe40000000f00 */
[----:B----45:R-:W-:Y:S05]  /*3ac0*/  CALL.REL.NOINC `($__internal_2_$__cuda_sm10x_tcgen05_guardrail_trap_unallocated_columns_being_dealloced) ;  /* 0x0000006000dc7944 */ /* 0x030fea0003c00000 */
.L_x_69:
[----:B------:R-:W-:Y:S01]  /*3ad0*/  NOP ;  /* 0x0000000000007918 */ /* 0x000fe20000000000 */
[----:B------:R-:W-:Y:S05]  /*3ae0*/  EXIT ;  /* 0x000000000000794d */ /* 0x000fea0003800000 */
.L_x_51:
[----:B------:R-:W-:-:S09]  /*3af0*/  UISETP.NE.OR UP2, UPT, UR8, 0x3, !UP2 ;  /* 0x000000030800788c */ /* 0x000fd2000d745670 */
[----:B------:R-:W-:Y:S05]  /*3b00*/  BRA.U UP2, `(.L_x_70) ;  /* 0x0000001102087547 */ /* 0x000fea000b800000 */
[----:B------:R-:W1:Y:S01]  /*3b10*/  LDC R0, c[0x0][0xb30] ;  /* 0x0002cc00ff007b82 */ /* 0x000e620000000800 */
[----:B------:R-:W2:Y:S01]  /*3b20*/  LDCU.64 UR8, c[0x0][0x888] ;  /* 0x00011100ff0877ac */ /* 0x000ea20008000a00 */
[----:B------:R-:W-:Y:S02]  /*3b30*/  HFMA2 R27, -RZ, RZ, 0, 0 ;  /* 0x00000000ff1b7431 */ /* 0x000fe400000001ff */
[----:B------:R-:W-:Y:S01]  /*3b40*/  IMAD.MOV.U32 R29, RZ, RZ, 0x1 ;  /* 0x00000001ff1d7424 */ /* 0x000fe200078e00ff */
[----:B------:R-:W-:Y:S01]  /*3b50*/  MOV R25, 0x1000 ;  /* 0x0000100000197802 */ /* 0x000fe20000000f00 */
[----:B------:R-:W4:Y:S01]  /*3b60*/  LDCU.64 UR4, c[0x0][0x890] ;  /* 0x00011200ff0477ac */ /* 0x000f220008000a00 */
[----:B------:R-:W-:Y:S01]  /*3b70*/  IMAD.MOV.U32 R28, RZ, RZ, RZ ;  /* 0x000000ffff1c7224 */ /* 0x000fe200078e00ff */
[----:B------:R-:W3:Y:S01]  /*3b80*/  LDC R24, c[0x0][0x370] ;  /* 0x0000dc00ff187b82 */ /* 0x000ee20000000800 */
[----:B------:R-:W-:Y:S01]  /*3b90*/  UMOV UR7, 0x400 ;  /* 0x0000040000077882 */ /* 0x000fe20000000000 */
[----:B------:R-:W-:-:S02]  /*3ba0*/  UPLOP3.LUT UP1, UPT, UPT, UPT, UPT, 0x40, 0x4 ;  /* 0x000000000004789c */ /* 0x000fc40003f2e870 */
[----:B------:R-:W-:-:S04]  /*3bb0*/  ULEA UR7, UR37, UR7, 0x18 ;  /* 0x0000000725077291 */ /* 0x000fc8000f8ec0ff */
[----:B------:R-:W3:Y:S01]  /*3bc0*/  LDC R3, c[0x0][0xb0c] ;  /* 0x0002c300ff037b82 */ /* 0x000ee20000000800 */
[----:B------:R-:W-:Y:S02]  /*3bd0*/  UIADD3 UR13, UPT, UPT, UR7, 0x88, URZ ;  /* 0x00000088070d7890 */ /* 0x000fe4000fffe0ff */
[----:B--2---:R-:W-:Y:S02]  /*3be0*/  UISETP.NE.U32.AND UP2, UPT, UR8, URZ, UPT ;  /* 0x000000ff0800728c */ /* 0x004fe4000bf45070 */
[----:B------:R-:W-:Y:S02]  /*3bf0*/  UIADD3 UR33, UPT, UPT, UR7, 0x70, URZ ;  /* 0x0000007007217890 */ /* 0x000fe4000fffe0ff */
[----:B----4-:R-:W-:Y:S01]  /*3c00*/  UISETP.NE.U32.AND UP3, UPT, UR4, URZ, UPT ;  /* 0x000000ff0400728c */ /* 0x010fe2000bf65070 */
[----:B------:R-:W2:Y:S01]  /*3c10*/  LDC R18, c[0x0][0xb20] ;  /* 0x0002c800ff127b82 */ /* 0x000ea20000000800 */
[----:B-1----:R-:W-:Y:S01]  /*3c20*/  ISETP.NE.AND P1, PT, R0, 0x1, PT ;  /* 0x000000010000780c */ /* 0x002fe20003f25270 */
[----:B------:R-:W-:-:S02]  /*3c30*/  UISETP.NE.AND.EX UP2, UPT, UR9, URZ, UPT, UP2 ;  /* 0x000000ff0900728c */ /* 0x000fc4000bf45320 */
[----:B------:R-:W-:Y:S02]  /*3c40*/  UIADD3 UR25, UPT, UPT, UR7, 0x78, URZ ;  /* 0x0000007807197890 */ /* 0x000fe4000fffe0ff */
[----:B------:R-:W-:Y:S02]  /*3c50*/  UIADD3 UR17, UPT, UPT, UR7, 0x80, URZ ;  /* 0x0000008007117890 */ /* 0x000fe4000fffe0ff */
[----:B------:R-:W1:Y:S01]  /*3c60*/  LDC.64 R30, c[0x0][0x348] ;  /* 0x0000d200ff1e7b82 */ /* 0x000e620000000a00 */
[----:B------:R-:W-:Y:S02]  /*3c70*/  UPRMT UR13, UR37, 0x654, UR13 ;  /* 0x00000654250d7896 */ /* 0x000fe4000800000d */
[----:B------:R-:W-:-:S05]  /*3c80*/  UISETP.NE.AND.EX UP3, UPT, UR5, URZ, UPT, UP3 ;  /* 0x000000ff0500728c */ /* 0x000fca000bf65330 */
[----:B------:R-:W4:Y:S08]  /*3c90*/  LDC.64 R16, c[0x0][0xb10] ;  /* 0x0002c400ff107b82 */ /* 0x000f300000000a00 */
[----:B------:R-:W1:Y:S08]  /*3ca0*/  LDC.64 R6, c[0x0][0xb18] ;  /* 0x0002c600ff067b82 */ /* 0x000e700000000a00 */
[----:B------:R-:W1:Y:S08]  /*3cb0*/  LDC.64 R4, c[0x0][0xb28] ;  /* 0x0002ca00ff047b82 */ /* 0x000e700000000a00 */
[----:B--23--:R-:W1:Y:S02]  /*3cc0*/  LDC R19, c[0x0][0x374] ;  /* 0x0000dd00ff137b82 */ /* 0x00ce640000000800 */
.L_x_81:
[C---:B------:R-:W-:Y:S02]  /*3cd0*/  LEA R0, R28.reuse, UR7, 0x3 ;  /* 0x000000071c007c11 */ /* 0x040fe4000f8e18ff */
[----:B------:R-:W-:Y:S02]  /*3ce0*/  SHF.L.U32 R2, R27, 0x1f, RZ ;  /* 0x0000001f1b027819 */ /* 0x000fe400000006ff */
[----:B------:R-:W-:Y:S02]  /*3cf0*/  LEA R20, R28, UR7, 0x4 ;  /* 0x000000071c147c11 */ /* 0x000fe4000f8e20ff */
[----:B--2---:R-:W2:Y:S02]  /*3d00*/  SYNCS.PHASECHK.TRANS64.TRYWAIT P0, [R0+URZ+0xc0], R2 ;  /* 0x0000c002000075a7 */ /* 0x004ea400080011ff */
[----:B--2---:R-:W-:Y:S05]  /*3d10*/  @!P0 BRA `(.L_x_71) ;  /* 0x0000005800e48947 */ /* 0x004fea0003800000 */
.L_x_161:
[----:B------:R-:W-:Y:S01]  /*3d20*/  ISETP.GE.AND P0, PT, R40, 0x1, PT ;  /* 0x000000012800780c */ /* 0x000fe20003f06270 */
[----:B------:R-:W3:Y:S01]  /*3d30*/  LDS.128 R20, [R20+0x150] ;  /* 0x0001500014147984 */ /* 0x000ee20000000c00 */
[----:B--2---:R-:W-:Y:S01]  /*3d40*/  VIADD R0, R0, 0xd0 ;  /* 0x000000d000007836 */ /* 0x004fe20000000000 */
[----:B------:R-:W-:Y:S01]  /*3d50*/  @!PT LDS RZ, [RZ] ;  /* 0x00000000fffff984 */ /* 0x000fe20000000800 */
[----:B------:R-:W-:Y:S01]  /*3d60*/  @!PT LDS RZ, [RZ] ;  /* 0x00000000fffff984 */ /* 0x000fe20000000800 */
[----:B------:R-:W-:Y:S01]  /*3d70*/  @!PT LDS RZ, [RZ] ;  /* 0x00000000fffff984 */ /* 0x000fe20000000800 */
[----:B------:R-:W-:Y:S01]  /*3d80*/  @!PT LDS RZ, [RZ] ;  /* 0x00000000fffff984 */ /* 0x000fe20000000800 */
[----:B------:R2:W-:Y:S06]  /*3d90*/  MEMBAR.ALL.CTA ;  /* 0x0000000000007992 */ /* 0x0005ec0000008000 */
[----:B--2---:R-:W2:Y:S01]  /*3da0*/  FENCE.VIEW.ASYNC.S ;  /* 0x00000000000073c6 */ /* 0x004ea20000000000 */
[----:B------:R-:W-:Y:S04]  /*3db0*/  PRMT R0, RZ, 0x654, R0 ;  /* 0x00000654ff007816 */ /* 0x000fe80000000000 */
[----:B--2---:R2:W-:Y:S01]  /*3dc0*/  SYNCS.ARRIVE.TRANS64.RED.A1T0 RZ, [R0+URZ], RZ ;  /* 0x000000ff00ff79a7 */ /* 0x0045e200081004ff */
[----:B---3--:R-:W-:Y:S11]  /*3dd0*/  LOP3.LUT P3, RZ, R22, 0x1, RZ, 0xc0, !PT ;  /* 0x0000000116ff7812 */ /* 0x008ff6000786c0ff */
[----:B------:R-:W-:Y:S02]  /*3de0*/  @!UPT UIADD3 URZ, UPT, UPT, URZ, URZ, URZ ;  /* 0x000000fffffff290 */ /* 0x000fe4000fffe0ff */
[----:B------:R-:W-:Y:S02]  /*3df0*/  @P3 MOV R11, R20 ;  /* 0x00000014000b3202 */ /* 0x000fe40000000f00 */
[----:B------:R-:W-:Y:S01]  /*3e00*/  @P3 LOP3.LUT R10, R21, 0xffff, RZ, 0xc0, !PT ;  /* 0x0000ffff150a3812 */ /* 0x000fe200078ec0ff */
[----:B--2---:R-:W-:Y:S06]  /*3e10*/  @!P0 BRA `(.L_x_72) ;  /* 0x0000000000a48947 */ /* 0x004fec0003800000 */
[-C--:B-1----:R-:W-:Y:S01]  /*3e20*/  IMAD.HI.U32 R0, R19, R7.reuse, RZ ;  /* 0x0000000713007227 */ /* 0x082fe200078e00ff */
[----:B------:R-:W-:Y:S02]  /*3e30*/  ISETP.NE.AND P0, PT, R6, 0x1, PT ;  /* 0x000000010600780c */ /* 0x000fe40003f05270 */
[----:B------:R-:W-:Y:S01]  /*3e40*/  ISETP.NE.AND P2, PT, R40, 0x1, PT ;  /* 0x000000012800780c */ /* 0x000fe20003f45270 */
[----:B----4-:R-:W-:Y:S01]  /*3e50*/  IMAD.HI.U32 R9, R24, R16, RZ ;  /* 0x0000001018097227 */ /* 0x010fe200078e00ff */
[----:B------:R-:W-:Y:S02]  /*3e60*/  SHF.R.U32.HI R0, RZ, R18, R0 ;  /* 0x00000012ff007219 */ /* 0x000fe40000011600 */
[----:B------:R-:W-:Y:S01]  /*3e70*/  ISETP.NE.AND P4, PT, R3, 0x1, PT ;  /* 0x000000010300780c */ /* 0x000fe20003f85270 */
[----:B------:R-:W-:Y:S01]  /*3e80*/  IMAD.HI.U32 R13, R10, R7, RZ ;  /* 0x000000070a0d7227 */ /* 0x000fe200078e00ff */
[----:B------:R-:W-:Y:S02]  /*3e90*/  SHF.R.U32.HI R9, RZ, R17, R9 ;  /* 0x00000011ff097219 */ /* 0x000fe40000011609 */
[----:B------:R-:W-:Y:S01]  /*3ea0*/  SEL R0, R19, R0, !P0 ;  /* 0x0000000013007207 */ /* 0x000fe20004000000 */
[----:B------:R-:W-:Y:S01]  /*3eb0*/  IMAD.HI.U32 R12, R11, R16, RZ ;  /* 0x000000100b0c7227 */ /* 0x000fe200078e00ff */
[----:B------:R-:W-:Y:S03]  /*3ec0*/  SEL R9, R24, R9, !P4 ;  /* 0x0000000918097207 */ /* 0x000fe60006000000 */
[-C--:B------:R-:W-:Y:S01]  /*3ed0*/  IMAD.HI.U32 R8, R0, R4.reuse, RZ ;  /* 0x0000000400087227 */ /* 0x080fe200078e00ff */
[----:B------:R-:W-:Y:S03]  /*3ee0*/  SHF.R.U32.HI R12, RZ, R17, R12 ;  /* 0x00000011ff0c7219 */ /* 0x000fe6000001160c */
[----:B------:R-:W-:Y:S01]  /*3ef0*/  IMAD.HI.U32 R2, R9, R4, RZ ;  /* 0x0000000409027227 */ /* 0x000fe200078e00ff */
[-C--:B------:R-:W-:Y:S02]  /*3f00*/  @P2 SHF.R.U32.HI R0, RZ, R5.reuse, R8 ;  /* 0x00000005ff002219 */ /* 0x080fe40000011608 */
[----:B------:R-:W-:Y:S02]  /*3f10*/  SHF.R.U32.HI R8, RZ, R18, R13 ;  /* 0x00000012ff087219 */ /* 0x000fe4000001160d */
[----:B------:R-:W-:Y:S01]  /*3f20*/  @P2 SHF.R.U32.HI R9, RZ, R5, R2 ;  /* 0x00000005ff092219 */ /* 0x000fe20000011602 */
[----:B------:R-:W-:Y:S01]  /*3f30*/  IMAD R0, R40, R0, RZ ;  /* 0x0000000028007224 */ /* 0x000fe200078e02ff */
[----:B------:R-:W-:Y:S02]  /*3f40*/  SEL R8, R10, R8, !P0 ;  /* 0x000000080a087207 */ /* 0x000fe40004000000 */
[----:B------:R-:W-:Y:S01]  /*3f50*/  SEL R2, R11, R12, !P4 ;  /* 0x0000000c0b027207 */ /* 0x000fe20006000000 */
[----:B------:R-:W-:Y:S01]  /*3f60*/  IMAD R12, R40, R9, RZ ;  /* 0x00000009280c7224 */ /* 0x000fe200078e02ff */
[C---:B------:R-:W-:Y:S01]  /*3f70*/  ISETP.GE.AND P0, PT, R8.reuse, R0, PT ;  /* 0x000000000800720c */ /* 0x040fe20003f06270 */
[----:B------:R-:W-:Y:S03]  /*3f80*/  IMAD.HI.U32 R0, R8, R4, RZ ;  /* 0x0000000408007227 */ /* 0x000fe600078e00ff */
[----:B------:R-:W-:Y:S02]  /*3f90*/  ISETP.GE.OR P0, PT, R2, R12, P0 ;  /* 0x0000000c0200720c */ /* 0x000fe40000706670 */
[-C--:B------:R-:W-:Y:S04]  /*3fa0*/  SHF.R.U32.HI R0, RZ, R5.reuse, R0 ;  /* 0x00000005ff007219 */ /* 0x080fe80000011600 */
[----:B------:R-:W-:Y:S05]  /*3fb0*/  SEL R13, R8, R0, !P2 ;  /* 0x00000000080d7207 */ /* 0x000fea0005000000 */
[----:B------:R-:W-:Y:S02]  /*3fc0*/  IMAD.MOV R12, RZ, RZ, -R13 ;  /* 0x000000ffff0c7224 */ /* 0x000fe400078e0a0d */
[----:B------:R-:W-:Y:S04]  /*3fd0*/  @!P0 IMAD.HI.U32 R0, R2, R4, RZ ;  /* 0x0000000402008227 */ /* 0x000fe800078e00ff */
[----:B------:R-:W-:Y:S01]  /*3fe0*/  IMAD R12, R40, R12, R8 ;  /* 0x0000000c280c7224 */ /* 0x000fe200078e0208 */
[----:B------:R-:W-:Y:S04]  /*3ff0*/  @!P0 SHF.R.U32.HI R0, RZ, R5, R0 ;  /* 0x00000005ff008219 */ /* 0x000fe80000011600 */
[----:B------:R-:W-:Y:S04]  /*4000*/  @!P0 SEL R0, R2, R0, !P2 ;  /* 0x0000000002008207 */ /* 0x000fe80005000000 */
[----:B------:R-:W-:Y:S01]  /*4010*/  @!P0 IADD3 R13, PT, PT, R13, -R0, RZ ;  /* 0x800000000d0d8210 */ /* 0x000fe20007ffe0ff */
[----:B------:R-:W-:Y:S01]  /*4020*/  @!P0 IMAD R0, R9, R12, R0 ;  /* 0x0000000c09008224 */ /* 0x000fe200078e0200 */
[----:B------:R-:W-:Y:S01]  /*4030*/  IADD3 R9, PT, PT, -R8, RZ, RZ ;  /* 0x000000ff08097210 */ /* 0x000fe20007ffe1ff */
[--C-:B------:R-:W-:Y:S02]  /*4040*/  IMAD.MOV R12, RZ, RZ, -R2.reuse ;  /* 0x000000ffff0c7224 */ /* 0x100fe400078e0a02 */
[----:B------:R-:W-:Y:S02]  /*4050*/  @!P0 IMAD R8, R13, R40, R2 ;  /* 0x000000280d088224 */ /* 0x000fe400078e0202 */
[----:B------:R-:W-:Y:S02]  /*4060*/  @!P0 IMAD.MOV.U32 R2, RZ, RZ, R0 ;  /* 0x000000ffff028224 */ /* 0x000fe400078e0000 */
[----:B------:R-:W-:Y:S02]  /*4070*/  IMAD R11, R3, R12, R11 ;  /* 0x0000000c030b7224 */ /* 0x000fe400078e020b */
[----:B------:R-:W-:Y:S02]  /*4080*/  IMAD R10, R6, R9, R10 ;  /* 0x00000009060a7224 */ /* 0x000fe400078e020a */
[----:B------:R-:W-:Y:S02]  /*4090*/  IMAD R11, R2, R3, R11 ;  /* 0x00000003020b7224 */ /* 0x000fe400078e020b */
[----:B------:R-:W-:Y:S02]  /*40a0*/  IMAD R10, R8, R6, R10 ;  /* 0x00000006080a7224 */ /* 0x000fe400078e020a */
.L_x_72:
[----:B------:R-:W-:Y:S05]  /*40b0*/  BRA.U UP1, `(.L_x_73) ;  /* 0x0000000101107547 */ /* 0x000fea000b800000 */
[----:B------:R-:W-:Y:S04]  /*40c0*/  MOV R2, UR6 ;  /* 0x0000000600027c02 */ /* 0x000fe80008000f00 */
[----:B------:R-:W-:Y:S04]  /*40d0*/  SHF.L.U32 R2, R2, 0x1f, RZ ;  /* 0x0000001f02027819 */ /* 0x000fe800000006ff */
[----:B------:R-:W2:Y:S02]  /*40e0*/  SYNCS.PHASECHK.TRANS64.TRYWAIT P0, [UR7+0xb8], R2 ;  /* 0x0000b802ff0075a7 */ /* 0x000ea40008001107 */
[----:B--2---:R-:W-:Y:S05]  /*40f0*/  @!P0 BRA `(.L_x_74) ;  /* 0x0000005800008947 */ /* 0x004fea0003800000 */
.L_x_73:
[----:B------:R-:W-:Y:S02]  /*4100*/  R2UR UR35, R15 ;  /* 0x000000000f2372ca */ /* 0x000fe400000e0000 */
[----:B------:R-:W-:Y:S02]  /*4110*/  R2UR UR34, R14 ;  /* 0x000000000e2272ca */ /* 0x000fe400000e0000 */
[----:B------:R-:W-:Y:S02]  /*4120*/  ISETP.NE.U32.AND P2, PT, RZ, UR4, PT ;  /* 0x00000004ff007c0c */ /* 0x000fe4000bf45070 */
[----:B------:R-:W-:Y:S02]  /*4130*/  SHF.L.U32 R14, R29, 0x1f, RZ ;  /* 0x0000001f1d0e7819 */ /* 0x000fe400000006ff */
[----:B------:R-:W-:Y:S05]  /*4140*/  ISETP.NE.AND.EX P2, PT, RZ, UR5, PT, P2 ;  /* 0x00000005ff007c0c */ /* 0x000fea000bf45320 */
[----:B------:R-:W-:Y:S02]  /*4150*/  USHF.L.U32 UR35, UR35, 0x6, URZ ;  /* 0x0000000623237899 */ /* 0x000fe400080006ff */
[----:B------:R-:W-:Y:S01]  /*4160*/  USHF.L.U32 UR34, UR34, 0x8, URZ ;  /* 0x0000000822227899 */ /* 0x000fe200080006ff */
[----:B------:R-:W-:Y:S11]  /*4170*/  BRA.U !UP3, `(.L_x_75) ;  /* 0x000000010b347547 */ /* 0x000ff6000b800000 */
[----:B------:R-:W-:Y:S01]  /*4180*/  UPLOP3.LUT UP0, UPT, UPT, UPT, UP2, 0x80, 0x8 ;  /* 0x000000000008789c */ /* 0x000fe20003f0f020 */
[----:B--2---:R-:W-:Y:S02]  /*4190*/  HFMA2 R0, -RZ, RZ, 0, 5.9604644775390625e-08 ;  /* 0x00000001ff007431 */ /* 0x004fe400000001ff */
[----:B------:R-:W-:Y:S03]  /*41a0*/  IMAD.MOV.U32 R96, RZ, RZ, 0x1 ;  /* 0x00000001ff607424 */ /* 0x000fe600078e00ff */
[----:B------:R-:W-:Y:S05]  /*41b0*/  PLOP3.LUT P0, PT, PT, PT, UP0, 0x80, 0x8 ;  /* 0x000000000008781c */ /* 0x000fea0003f0f008 */
[----:B------:R-:W2:Y:S01]  /*41c0*/  @UP0 LDCU.64 UR10, c[0x0][0x888] ;  /* 0x00011100ff0a07ac */ /* 0x000ea20008000a00 */
[----:B------:R-:W-:Y:S07]  /*41d0*/  @UP0 UIMAD UR8, UR36, UR4, URZ ;  /* 0x00000004240802a4 */ /* 0x000fee000f8e02ff */
[----:B------:R-:W-:Y:S01]  /*41e0*/  @!P0 PRMT R96, R0, 0x7610, R96 ;  /* 0x0000761000608816 */ /* 0x000fe20000000060 */
[----:B--2---:R-:W-:Y:S03]  /*41f0*/  @UP0 UIMAD.WIDE UR10, UR8, 0x4, UR10 ;  /* 0x00000004080a08a5 */ /* 0x004fe6000f8e020a */
[----:B------:R-:W2:Y:S03]  /*4200*/  @!UP0 LDCU UR8, c[0x0][0x880] ;  /* 0x00011000ff0887ac */ /* 0x000ea60008000800 */
[----:B------:R-:W-:Y:S01]  /*4210*/  IMAD.U32 R8, RZ, RZ, UR10 ;  /* 0x0000000aff087e24 */ /* 0x000fe2000f8e00ff */
[----:B------:R-:W-:Y:S05]  /*4220*/  MOV R9, UR11 ;  /* 0x0000000b00097c02 */ /* 0x000fea0008000f00 */
[----:B-----5:R3:W5:Y:S02]  /*4230*/  @P0 LDG.E R49, desc[UR46][R8.64] ;  /* 0x0000002e08310981 */ /* 0x020764000c1e1900 */
[----:B--23--:R-:W-:Y:S07]  /*4240*/  @!P0 IMAD.U32 R49, RZ, RZ, UR8 ;  /* 0x00000008ff318e24 */ /* 0x00cfee000f8e00ff */
.L_x_75:
[----:B-----5:R-:W-:Y:S01]  /*4250*/  @!P2 FSETP.EQ.AND P0, PT, R49, RZ, PT ;  /* 0x000000ff3100a20b */ /* 0x020fe20003f02000 */
[----:B------:R-:W-:Y:S01]  /*4260*/  @!UPT UIADD3 URZ, UPT, UPT, URZ, URZ, URZ ;  /* 0x000000fffffff290 */ /* 0x000fe2000fffe0ff */
[----:B------:R-:W-:Y:S11]  /*4270*/  @!P2 BRA `(.L_x_76) ;  /* 0x000000000014a947 */ /* 0x000ff60003800000 */
[----:B------:R-:W-:Y:S02]  /*4280*/  LOP3.LUT P2, RZ, R96, 0xff, RZ, 0xc0, !PT ;  /* 0x000000ff60ff7812 */ /* 0x000fe4000784c0ff */
[----:B------:R-:W-:Y:S04]  /*4290*/  PLOP3.LUT P0, PT, PT, PT, UP0, 0x80, 0x8 ;  /* 0x000000000008781c */ /* 0x000fe80003f0f008 */
[----:B------:R-:W-:Y:S07]  /*42a0*/  PLOP3.LUT P0, PT, P0, PT, PT, 0x8, 0x80 ;  /* 0x000000000080781c */ /* 0x000fee000070e170 */
[----:B------:R-:W-:Y:S11]  /*42b0*/  @P2 FSETP.EQ.AND P0, PT, R49, RZ, PT ;  /* 0x000000ff3100220b */ /* 0x000ff60003f02000 */
[----:B------:R-:W-:Y:S02]  /*42c0*/  @!UPT UIADD3 URZ, UPT, UPT, URZ, URZ, URZ ;  /* 0x000000fffffff290 */ /* 0x000fe4000fffe0ff */
.L_x_76:
[----:B------:R-:W3:Y:S01]  /*42d0*/  SYNCS.PHASECHK.TRANS64.TRYWAIT P2, [UR7+0x90], R14 ;  /* 0x0000900eff0075a7 */ /* 0x000ee20008041107 */
[----:B------:R-:W-:Y:S04]  /*42e0*/  ELECT P4, URZ, PT ;  /* 0x0000000000ff782f */ /* 0x000fe80003880000 */
[----:B------:R-:W-:Y:S11]  /*42f0*/  PLOP3.LUT P4, PT, P0, P4, PT, 0xf2, 0x2f ;  /* 0x00000000002f781c */ /* 0x000ff60000789e72 */
[----:B------:R-:W-:Y:S02]  /*4300*/  @!UPT UIADD3 URZ, UPT, UPT, URZ, URZ, URZ ;  /* 0x000000fffffff290 */ /* 0x000fe4000fffe0ff */
[----:B-1----:R-:W-:Y:S05]  /*4310*/  @!P4 IADD3 R8, P0, PT, R30, 0x580, RZ ;  /* 0x000005801e08c810 */ /* 0x002fea0007f1e0ff */
[----:B--2---:R-:W-:Y:S01]  /*4320*/  @!P4 IMAD.X R2, RZ, RZ, R31, P0 ;  /* 0x000000ffff02c224 */ /* 0x004fe200000e061f */
[----:B---3--:R-:W-:Y:S07]  /*4330*/  @!P2 BRA `(.L_x_77) ;  /* 0x000000540088a947 */ /* 0x008fee0003800000 */
.L_x_164:
[----:B------:R-:W-:Y:S01]  /*4340*/  @!P4 R2UR UR8, R2 ;  /* 0x000000000208c2ca */ /* 0x000fe200000e0000 */
[----:B------:R-:W-:Y:S01]  /*4350*/  VOTEU.ALL UP1, P4 ;  /* 0x0000000000ff7886 */ /* 0x000fe20002020000 */
[----:B------:R-:W-:Y:S01]  /*4360*/  @!P4 R2UR UR9, R8 ;  /* 0x000000000809c2ca */ /* 0x000fe200000e0000 */
[----:B-1----:R-:W-:Y:S01]  /*4370*/  @!P4 IMAD.MOV.U32 R0, RZ, RZ, 0x1000 ;  /* 0x00001000ff00c424 */ /* 0x002fe200078e00ff */
[----:B------:R-:W-:Y:S01]  /*4380*/  UMOV UR10, 0x0 ;  /* 0x00000000000a7882 */ /* 0x000fe20000000000 */
[----:B------:R-:W-:Y:S01]  /*4390*/  UMOV UR11, 0x10000000 ;  /* 0x10000000000b7882 */ /* 0x000fe20000000000 */
[----:B------:R-:W-:Y:S01]  /*43a0*/  @!UP1 UIADD3 UR32, UPT, UPT, UR7, 0x200, URZ ;  /* 0x0000020007209890 */ /* 0x000fe2000fffe0ff */
[----:B------:R-:W-:Y:S06]  /*43b0*/  VOTEU.ALL UP1, P4 ;  /* 0x0000000000ff7886 */ /* 0x000fec0002020000 */
[----:B------:R-:W-:Y:S01]  /*43c0*/  IMAD.U32 R9, RZ, RZ, UR8 ;  /* 0x00000008ff097e24 */ /* 0x000fe2000f8e00ff */
[----:B------:R-:W-:Y:S01]  /*43d0*/  UPRMT UR8, UR37, 0x654, UR33 ;  /* 0x0000065425087896 */ /* 0x000fe20008000021 */
[----:B------:R-:W-:Y:S03]  /*43e0*/  IMAD.U32 R8, RZ, RZ, UR9 ;  /* 0x00000009ff087e24 */ /* 0x000fe6000f8e00ff */
[----:B------:R-:W-:Y:S02]  /*43f0*/  @!P4 R2UR UR15, R9 ;  /* 0x00000000090fc2ca */ /* 0x000fe400000e0000 */
[----:B------:R-:W-:Y:S02]  /*4400*/  @!P4 R2UR UR14, R8 ;  /* 0x00000000080ec2ca */ /* 0x000fe400000e0000 */
[----:B------:R-:W-:Y:S05]  /*4410*/  @!P4 IADD3 R8, P0, PT, R30, 0x580, RZ ;  /* 0x000005801e08c810 */ /* 0x000fea0007f1e0ff */
[----:B------:R-:W-:Y:S06]  /*4420*/  @!P4 IMAD.X R2, RZ, RZ, R31, P0 ;  /* 0x000000ffff02c224 */ /* 0x000fec00000e061f */
[----:B------:R1:W-:Y:S01]  /*4430*/  @!UP1 UTMALDG.3D [UR32], [UR14], desc[UR10] ;  /* 0x00000a200e0095b4 */ /* 0x0003e20008011000 */
[----:B------:R1:W-:Y:S01]  /*4440*/  @!P4 SYNCS.ARRIVE.TRANS64.RED.A0TR RZ, [UR7+0x70], R0 ;  /* 0x00007000ffffc9a7 */ /* 0x0003e20008300407 */
[----:B------:R-:W-:Y:S01]  /*4450*/  SYNCS.ARRIVE.TRANS64.RED.A1T0 RZ, [UR8], RZ ;  /* 0x000000ffffff79a7 */ /* 0x000fe20008100408 */
[----:B------:R-:W2:Y:S02]  /*4460*/  SYNCS.PHASECHK.TRANS64.TRYWAIT P2, [UR7+0x98], R14 ;  /* 0x0000980eff0075a7 */ /* 0x000ea40008041107 */
[----:B-12---:R-:W-:Y:S05]  /*4470*/  @!P2 BRA `(.L_x_78) ;  /* 0x000000540050a947 */ /* 0x006fea0003800000 */
.L_x_166:
[----:B------:R-:W-:Y:S01]  /*4480*/  @!P4 R2UR UR8, R2 ;  /* 0x000000000208c2ca */ /* 0x000fe200000e0000 */
[----:B------:R-:W-:Y:S01]  /*4490*/  VOTEU.ALL UP1, P4 ;  /* 0x0000000000ff7886 */ /* 0x000fe20002020000 */
[----:B------:R-:W-:Y:S01]  /*44a0*/  @!P4 R2UR UR9, R8 ;  /* 0x000000000809c2ca */ /* 0x000fe200000e0000 */
[----:B-1----:R-:W-:Y:S01]  /*44b0*/  @!P4 IMAD.MOV.U32 R0, RZ, RZ, 0x1000 ;  /* 0x00001000ff00c424 */ /* 0x002fe200078e00ff */
[----:B------:R-:W-:Y:S01]  /*44c0*/  UMOV UR10, 0x0 ;  /* 0x00000000000a7882 */ /* 0x000fe20000000000 */
[----:B------:R-:W-:Y:S01]  /*44d0*/  UMOV UR11, 0x10000000 ;  /* 0x10000000000b7882 */ /* 0x000fe20000000000 */
[----:B------:R-:W-:Y:S02]  /*44e0*/  @!UP1 UIADD3 UR26, UPT, UPT, UR34, 0x40, URZ ;  /* 0x00000040221a9890 */ /* 0x000fe4000fffe0ff */
[----:B------:R-:W-:Y:S01]  /*44f0*/  @!UP1 UIADD3 UR24, UPT, UPT, UR7, 0x1200, URZ ;  /* 0x0000120007189890 */ /* 0x000fe2000fffe0ff */
[----:B------:R-:W-:Y:S01]  /*4500*/  VOTEU.ALL UP1, P4 ;  /* 0x0000000000ff7886 */ /* 0x000fe20002020000 */
[----:B------:R-:W-:Y:S01]  /*4510*/  UMOV UR27, UR35 ;  /* 0x00000023001b7c82 */ /* 0x000fe20008000000 */
[----:B------:R-:W-:Y:S02]  /*4520*/  UMOV UR28, UR36 ;  /* 0x00000024001c7c82 */ /* 0x000fe40008000000 */
        /* <DEDUP_REMOVED lines=12> */
.L_x_168:
[----:B------:R-:W2:Y:S01]  /*45f0*/  LDC.64 R12, c[0x0][0xb18] ;  /* 0x0002c600ff0c7b82 */ /* 0x000ea20000000a00 */
[----:B------:R-:W-:Y:S01]  /*4600*/  @!P4 R2UR UR8, R2 ;  /* 0x000000000208c2ca */ /* 0x000fe200000e0000 */
[----:B------:R-:W-:Y:S01]  /*4610*/  VOTEU.ALL UP1, P4 ;  /* 0x0000000000ff7886 */ /* 0x000fe20002020000 */
[----:B------:R-:W-:Y:S01]  /*4620*/  @!P4 R2UR UR9, R8 ;  /* 0x000000000809c2ca */ /* 0x000fe200000e0000 */
[----:B-1----:R-:W-:Y:S01]  /*4630*/  @!P4 IMAD.MOV.U32 R0, RZ, RZ, 0x1000 ;  /* 0x00001000ff00c424 */ /* 0x002fe200078e00ff */
[----:B------:R-:W-:Y:S03]  /*4640*/  UMOV UR10, 0x0 ;  /* 0x00000000000a7882 */ /* 0x000fe60000000000 */
[----:B------:R-:W1:Y:S01]  /*4650*/  @!P1 LDC R2, c[0x0][0xb0c] ;  /* 0x0002c300ff029b82 */ /* 0x000e620000000800 */
[----:B------:R-:W-:Y:S01]  /*4660*/  @!UP1 UIADD3 UR18, UPT, UPT, UR34, 0x80, URZ ;  /* 0x0000008022129890 */ /* 0x000fe2000fffe0ff */
[----:B------:R-:W-:Y:S01]  /*4670*/  @P3 SHF.R.U32.HI R26, RZ, 0x10, R21 ;  /* 0x00000010ff1a3819 */ /* 0x000fe20000011615 */
[----:B------:R-:W-:Y:S01]  /*4680*/  @!UP1 UIADD3 UR16, UPT, UPT, UR7, 0x2200, URZ ;  /* 0x0000220007109890 */ /* 0x000fe2000fffe0ff */
[----:B------:R-:W-:Y:S01]  /*4690*/  VIADD R28, R28, 0x1 ;  /* 0x000000011c1c7836 */ /* 0x000fe20000000000 */
[----:B------:R-:W-:Y:S01]  /*46a0*/  VOTEU.ALL UP1, P4 ;  /* 0x0000000000ff7886 */ /* 0x000fe20002020000 */
[----:B------:R-:W-:Y:S01]  /*46b0*/  UMOV UR11, 0x10000000 ;  /* 0x10000000000b7882 */ /* 0x000fe20000000000 */
[----:B------:R-:W-:Y:S01]  /*46c0*/  UMOV UR19, UR35 ;  /* 0x0000002300137c82 */ /* 0x000fe20008000000 */
[----:B------:R-:W-:Y:S01]  /*46d0*/  IMAD.U32 R9, RZ, RZ, UR8 ;  /* 0x00000008ff097e24 */ /* 0x000fe2000f8e00ff */
[----:B------:R-:W-:Y:S01]  /*46e0*/  UMOV UR20, UR36 ;  /* 0x0000002400147c82 */ /* 0x000fe20008000000 */
[----:B------:R-:W-:Y:S01]  /*46f0*/  IMAD.U32 R8, RZ, RZ, UR9 ;  /* 0x00000009ff087e24 */ /* 0x000fe2000f8e00ff */
[----:B------:R-:W-:Y:S02]  /*4700*/  UPRMT UR8, UR37, 0x654, UR17 ;  /* 0x0000065425087896 */ /* 0x000fe40008000011 */
[----:B------:R-:W-:Y:S02]  /*4710*/  @!P4 R2UR UR15, R9 ;  /* 0x00000000090fc2ca */ /* 0x000fe400000e0000 */
[----:B------:R-:W-:Y:S02]  /*4720*/  @!P4 R2UR UR14, R8 ;  /* 0x00000000080ec2ca */ /* 0x000fe400000e0000 */
[----:B------:R-:W3:Y:S11]  /*4730*/  LDC.64 R8, c[0x0][0xb10] ;  /* 0x0002c400ff087b82 */ /* 0x000ef60000000a00 */
[----:B------:R1:W-:Y:S01]  /*4740*/  @!UP1 UTMALDG.3D [UR16], [UR14], desc[UR10] ;  /* 0x00000a100e0095b4 */ /* 0x0003e20008011000 */
[----:B------:R5:W-:Y:S01]  /*4750*/  @!P4 SYNCS.ARRIVE.TRANS64.RED.A0TR RZ, [UR7+0x80], R0 ;  /* 0x00008000ffffc9a7 */ /* 0x000be20008300407 */
[C---:B---3--:R-:W-:Y:S01]  /*4760*/  @!P1 IMAD.HI.U32 R8, R11.reuse, R8, RZ ;  /* 0x000000080b089227 */ /* 0x048fe200078e00ff */
[----:B--2---:R-:W-:Y:S02]  /*4770*/  @!P1 ISETP.NE.AND P0, PT, R12, 0x1, PT ;  /* 0x000000010c00980c */ /* 0x004fe40003f05270 */
[----:B-1----:R-:W-:Y:S01]  /*4780*/  @!P1 ISETP.NE.AND P2, PT, R2, 0x1, PT ;  /* 0x000000010200980c */ /* 0x002fe20003f45270 */
[----:B------:R-:W-:Y:S01]  /*4790*/  SYNCS.ARRIVE.TRANS64.RED.A1T0 RZ, [UR8], RZ ;  /* 0x000000ffffff79a7 */ /* 0x000fe20008100408 */
[C---:B------:R-:W-:Y:S01]  /*47a0*/  @!P1 IMAD.HI.U32 R13, R10.reuse, R13, RZ ;  /* 0x0000000d0a0d9227 */ /* 0x040fe200078e00ff */
[----:B------:R-:W-:Y:S04]  /*47b0*/  @!P1 SHF.R.U32.HI R8, RZ, R9, R8 ;  /* 0x00000009ff089219 */ /* 0x000fe80000011608 */
[----:B------:R-:W-:Y:S01]  /*47c0*/  @!P1 SEL R8, R11, R8, !P2 ;  /* 0x000000080b089207 */ /* 0x000fe20005000000 */
[----:B------:R-:W1:Y:S01]  /*47d0*/  SYNCS.PHASECHK.TRANS64.TRYWAIT P5, [UR7+0xa8], R14 ;  /* 0x0000a80eff0075a7 */ /* 0x000e6200080a1107 */
[----:B-----5:R-:W2:Y:S02]  /*47e0*/  @!P1 LDC R0, c[0x0][0xb20] ;  /* 0x0002c800ff009b82 */ /* 0x020ea40000000800 */
[----:B--2---:R-:W-:Y:S04]  /*47f0*/  @!P1 SHF.R.U32.HI R0, RZ, R0, R13 ;  /* 0x00000000ff009219 */ /* 0x004fe8000001160d */
[----:B------:R-:W-:Y:S05]  /*4800*/  @!P1 SEL R9, R10, R0, !P0 ;  /* 0x000000000a099207 */ /* 0x000fea0004000000 */
[----:B------:R-:W-:Y:S02]  /*4810*/  @!P1 IMAD.IADD R0, R9, 0x1, -R8 ;  /* 0x0000000109009824 */ /* 0x000fe400078e0a08 */
[----:B------:R-:W-:Y:S02]  /*4820*/  @!P1 IMAD.IADD R8, R8, 0x1, -R9 ;  /* 0x0000000108089824 */ /* 0x000fe400078e0a09 */
[----:B------:R-:W-:Y:S02]  /*4830*/  @!P1 IMAD R11, R0, R2, R11 ;  /* 0x00000002000b9224 */ /* 0x000fe400078e020b */
[----:B------:R-:W-:Y:S01]  /*4840*/  @!P1 IMAD R10, R8, R12, R10 ;  /* 0x0000000c080a9224 */ /* 0x000fe200078e020a */
[----:B-1----:R-:W-:Y:S06]  /*4850*/  @!P5 BRA `(.L_x_80) ;  /* 0x000000500088d947 */ /* 0x002fec0003800000 */
.L_x_170:
[----:B------:R-:W-:Y:S01]  /*4860*/  @!P4 IADD3 R2, P0, PT, R30, 0x580, RZ ;  /* 0x000005801e02c810 */ /* 0x000fe20007f1e0ff */
[----:B------:R-:W-:Y:S01]  /*4870*/  VOTEU.ALL UP1, P4 ;  /* 0x0000000000ff7886 */ /* 0x000fe20002020000 */
[----:B------:R-:W-:Y:S01]  /*4880*/  UMOV UR18, 0x0 ;  /* 0x0000000000127882 */ /* 0x000fe20000000000 */
[----:B------:R-:W-:Y:S01]  /*4890*/  UMOV UR19, 0x10000000 ;  /* 0x1000000000137882 */ /* 0x000fe20000000000 */
[----:B------:R-:W-:Y:S01]  /*48a0*/  @!P4 R2UR UR9, R2 ;  /* 0x000000000209c2ca */ /* 0x000fe200000e0000 */
[----:B-1----:R-:W-:Y:S01]  /*48b0*/  @!P4 IMAD.X R0, RZ, RZ, R31, P0 ;  /* 0x000000ffff00c224 */ /* 0x002fe200000e061f */
[----:B------:R-:W-:Y:S01]  /*48c0*/  @!UP1 UIADD3 UR10, UPT, UPT, UR34, 0xc0, URZ ;  /* 0x000000c0220a9890 */ /* 0x000fe2000fffe0ff */
[----:B------:R-:W-:Y:S01]  /*48d0*/  ISETP.NE.AND P0, PT, R28, 0x2, PT ;  /* 0x000000021c00780c */ /* 0x000fe20003f05270 */
[----:B------:R-:W-:Y:S01]  /*48e0*/  UMOV UR11, UR35 ;  /* 0x00000023000b7c82 */ /* 0x000fe20008000000 */
[----:B------:R-:W-:Y:S01]  /*48f0*/  UMOV UR12, UR36 ;  /* 0x00000024000c7c82 */ /* 0x000fe20008000000 */
[----:B------:R-:W-:Y:S01]  /*4900*/  @!P4 R2UR UR8, R0 ;  /* 0x000000000008c2ca */ /* 0x000fe200000e0000 */
[----:B------:R-:W-:Y:S01]  /*4910*/  IMAD.IADD R14, R10, 0x1, R94 ;  /* 0x000000010a0e7824 */ /* 0x000fe200078e025e */
[----:B------:R-:W-:Y:S01]  /*4920*/  @P3 R2UR UR36, R26 ;  /* 0x000000001a2432ca */ /* 0x000fe200000e0000 */
[----:B------:R-:W-:Y:S01]  /*4930*/  IMAD.IADD R15, R11, 0x1, R95 ;  /* 0x000000010b0f7824 */ /* 0x000fe200078e025f */
[----:B------:R-:W-:Y:S02]  /*4940*/  SEL R0, RZ, 0x1, P0 ;  /* 0x00000001ff007807 */ /* 0x000fe40000000000 */
[----:B------:R-:W-:Y:S01]  /*4950*/  LOP3.LUT R29, R29, 0x1, RZ, 0x3c, !PT ;  /* 0x000000011d1d7812 */ /* 0x000fe200078e3cff */
[----:B------:R-:W-:Y:S01]  /*4960*/  IMAD.U32 R8, RZ, RZ, UR9 ;  /* 0x00000009ff087e24 */ /* 0x000fe2000f8e00ff */
[----:B------:R-:W-:Y:S01]  /*4970*/  @!UP1 UIADD3 UR9, UPT, UPT, UR7, 0x88, URZ ;  /* 0x0000008807099890 */ /* 0x000fe2000fffe0ff */
[----:B------:R-:W-:Y:S02]  /*4980*/  LOP3.LUT R27, R27, R0, RZ, 0x3c, !PT ;  /* 0x000000001b1b7212 */ /* 0x000fe400078e3cff */
[----:B------:R-:W-:Y:S02]  /*4990*/  SEL R28, R28, RZ, P0 ;  /* 0x000000ff1c1c7207 */ /* 0x000fe40000000000 */
[----:B------:R-:W-:Y:S01]  /*49a0*/  IMAD.U32 R9, RZ, RZ, UR8 ;  /* 0x00000008ff097e24 */ /* 0x000fe2000f8e00ff */
[----:B------:R-:W-:Y:S01]  /*49b0*/  @!P4 R2UR UR14, R8 ;  /* 0x00000000080ec2ca */ /* 0x000fe200000e0000 */
[----:B------:R-:W-:Y:S01]  /*49c0*/  @!UP1 UIADD3 UR8, UPT, UPT, UR7, 0x3200, URZ ;  /* 0x0000320007089890 */ /* 0x000fe2000fffe0ff */
[----:B------:R-:W-:Y:S02]  /*49d0*/  VOTEU.ALL UP1, P4 ;  /* 0x0000000000ff7886 */ /* 0x000fe40002020000 */
[----:B------:R-:W-:Y:S11]  /*49e0*/  @!P4 R2UR UR15, R9 ;  /* 0x00000000090fc2ca */ /* 0x000ff600000e0000 */
[----:B------:R-:W-:Y:S02]  /*49f0*/  @!UPT UIADD3 URZ, UPT, UPT, URZ, URZ, URZ ;  /* 0x000000fffffff290 */ /* 0x000fe4000fffe0ff */
[----:B------:R2:W-:Y:S01]  /*4a00*/  @!UP1 UTMALDG.3D [UR8], [UR14], desc[UR18] ;  /* 0x000012080e0095b4 */ /* 0x0005e20008011000 */
[----:B------:R2:W-:Y:S01]  /*4a10*/  @!P4 SYNCS.ARRIVE.TRANS64.RED.A0TR RZ, [UR7+0x88], R25 ;  /* 0x00008819ffffc9a7 */ /* 0x0005e20008300407 */
[----:B------:R-:W-:Y:S01]  /*4a20*/  UPLOP3.LUT UP1, UPT, UPT, UPT, UPT, 0x80, 0x8 ;  /* 0x000000000008789c */ /* 0x000fe20003f2f070 */
[----:B------:R-:W-:Y:S01]  /*4a30*/  SYNCS.ARRIVE.TRANS64.RED.A1T0 RZ, [UR13], RZ ;  /* 0x000000ffffff79a7 */ /* 0x000fe2000810040d */
[----:B------:R-:W-:Y:S09]  /*4a40*/  @P3 BRA `(.L_x_81) ;  /* 0xfffffff000a03947 */ /* 0x000ff2000383ffff */
[----:B------:R-:W-:-:S04]  /*4a50*/  SHF.L.U32 R2, R29, 0x1f, RZ ;  /* 0x0000001f1d027819 */ /* 0x000fc800000006ff */
[----:B------:R-:W1:Y:S02]  /*4a60*/  SYNCS.PHASECHK.TRANS64.TRYWAIT P0, [UR7+0x90], R2 ;  /* 0x00009002ff0075a7 */ /* 0x000e640008001107 */
[----:B-1----:R-:W-:Y:S05]  /*4a70*/  @!P0 BRA `(.L_x_82) ;  /* 0x0000005000188947 */ /* 0x002fea0003800000 */
.L_x_172:
[----:B------:R-:W3:Y:S02]  /*4a80*/  SYNCS.PHASECHK.TRANS64.TRYWAIT P0, [UR7+0x98], R2 ;  /* 0x00009802ff0075a7 */ /* 0x000ee40008001107 */
[----:B---3--:R-:W-:Y:S05]  /*4a90*/  @!P0 BRA `(.L_x_83) ;  /* 0x0000005000288947 */ /* 0x008fea0003800000 */
.L_x_174:
[----:B------:R-:W3:Y:S02]  /*4aa0*/  SYNCS.PHASECHK.TRANS64.TRYWAIT P0, [UR7+0xa0], R2 ;  /* 0x0000a002ff0075a7 */ /* 0x000ee40008001107 */
[----:B---3--:R-:W-:Y:S05]  /*4ab0*/  @!P0 BRA `(.L_x_84) ;  /* 0x0000005000388947 */ /* 0x008fea0003800000 */
.L_x_176:
[----:B-1----:R-:W-:-:S07]  /*4ac0*/  MOV R0, UR7 ;  /* 0x0000000700007c02 */ /* 0x002fce0008000f00 */
.L_x_85:
[----:B-1----:R-:W-:-:S04]  /*4ad0*/  SHF.L.U32 R2, R29, 0x1f, RZ ;  /* 0x0000001f1d027819 */ /* 0x002fc800000006ff */
[----:B------:R1:W3:Y:S03]  /*4ae0*/  SYNCS.PHASECHK.TRANS64.TRYWAIT P0, [R0+URZ+0xa8], R2 ;  /* 0x0000a802000075a7 */ /* 0x0002e600080011ff */
[----:B---3--:R-:W-:Y:S05]  /*4af0*/  @!P0 NANOSLEEP.SYNCS 0x989680 ;  /* 0x009896800000895d */ /* 0x008fea0003900000 */
[----:B------:R-:W3:Y:S02]  /*4b00*/  @!P0 SYNCS.PHASECHK.TRANS64 P0, [R0+URZ+0xa8], R2 ;  /* 0x0000a802000085a7 */ /* 0x000ee400080010ff */
[----:B--23--:R-:W-:Y:S05]  /*4b10*/  @P0 EXIT ;  /* 0x000000000000094d */ /* 0x00cfea0003800000 */
[----:B------:R-:W-:Y:S05]  /*4b20*/  BRA `(.L_x_85) ;  /* 0xfffffffc00e87947 */ /* 0x000fea000383ffff */
.L_x_70:
[----:B------:R-:W-:-:S06]  /*4b30*/  UISETP.GE.AND UP1, UPT, UR8, 0x4, UPT ;  /* 0x000000040800788c */ /* 0x000fcc000bf26270 */
[----:B------:R-:W-:-:S13]  /*4b40*/  PLOP3.LUT P0, PT, PT, PT, UP1, 0x80, 0x8 ;  /* 0x000000000008781c */ /* 0x000fda0003f0f018 */
[----:B------:R-:W-:Y:S05]  /*4b50*/  @!P0 EXIT ;  /* 0x000000000000894d */ /* 0x000fea0003800000 */
[----:B------:R-:W-:Y:S01]  /*4b60*/  BAR.SYNC.DEFER_BLOCKING 0x6, 0xa0 ;  /* 0x0182800000007b1d */ /* 0x000fe20000010000 */
[C---:B------:R-:W-:Y:S01]  /*4b70*/  IMAD.SHL.U32 R3, R108.reuse, 0x40, RZ ;  /* 0x000000406c037824 */ /* 0x040fe200078e00ff */
[C---:B------:R-:W-:Y:S01]  /*4b80*/  LOP3.LUT R110, R108.reuse, 0x60, RZ, 0xc0, !PT ;  /* 0x000000606c6e7812 */ /* 0x040fe200078ec0ff */
[C---:B------:R-:W-:Y:S01]  /*4b90*/  IMAD.SHL.U32 R100, R108.reuse, 0x20, RZ ;  /* 0x000000206c647824 */ /* 0x040fe200078e00ff */
[----:B------:R-:W-:Y:S01]  /*4ba0*/  CS2R R106, SRZ ;  /* 0x00000000006a7805 */ /* 0x000fe2000001ff00 */
[C---:B------:R-:W-:Y:S01]  /*4bb0*/  IMAD.SHL.U32 R4, R108.reuse, 0x2, RZ ;  /* 0x000000026c047824 */ /* 0x040fe200078e00ff */
[----:B------:R-:W-:Y:S02]  /*4bc0*/  UMOV UR49, 0x400 ;  /* 0x0000040000317882 */ /* 0x000fe40000000000 */
[----:B------:R-:W1:Y:S01]  /*4bd0*/  LDC R99, c[0x0][0x370] ;  /* 0x0000dc00ff637b82 */ /* 0x000e620000000800 */
[----:B------:R-:W-:Y:S01]  /*4be0*/  ULEA UR49, UR37, UR49, 0x18 ;  /* 0x0000003125317291 */ /* 0x000fe2000f8ec0ff */
[----:B------:R-:W-:Y:S01]  /*4bf0*/  LOP3.LUT R2, R3, 0x180, RZ, 0xc0, !PT ;  /* 0x0000018003027812 */ /* 0x000fe200078ec0ff */
[----:B------:R-:W-:Y:S01]  /*4c00*/  IMAD.U32 R46, R108, 0x10000, RZ ;  /* 0x000100006c2e7824 */ /* 0x000fe200078e00ff */
[----:B------:R-:W-:Y:S01]  /*4c10*/  LOP3.LUT R100, R100, 0xc00, RZ, 0xc0, !PT ;  /* 0x00000c0064647812 */ /* 0x000fe200078ec0ff */
[----:B------:R-:W-:Y:S01]  /*4c20*/  UIADD3 UR4, UPT, UPT, UR49, 0x4200, URZ ;  /* 0x0000420031047890 */ /* 0x000fe2000fffe0ff */
[----:B------:R-:W-:Y:S01]  /*4c30*/  LOP3.LUT R4, R2, 0x20, R4, 0xf8, !PT ;  /* 0x0000002002047812 */ /* 0x000fe200078ef804 */
[----:B------:R-:W-:Y:S01]  /*4c40*/  IMAD.SHL.U32 R2, R108, 0x8, RZ ;  /* 0x000000086c027824 */ /* 0x000fe200078e00ff */
[----:B------:R-:W2:Y:S01]  /*4c50*/  LDC R42, c[0x0][0xb0c] ;  /* 0x0002c300ff2a7b82 */ /* 0x000ea20000000800 */
[----:B------:R-:W-:Y:S01]  /*4c60*/  LOP3.LUT R100, R100, 0x40, R3, 0xf8, !PT ;  /* 0x0000004064647812 */ /* 0x000fe200078ef803 */
[----:B------:R-:W-:Y:S01]  /*4c70*/  IMAD.MOV.U32 R45, RZ, RZ, RZ ;  /* 0x000000ffff2d7224 */ /* 0x000fe200078e00ff */
[----:B------:R-:W-:Y:S01]  /*4c80*/  LOP3.LUT R46, R46, 0x600000, RZ, 0xc0, !PT ;  /* 0x006000002e2e7812 */ /* 0x000fe200078ec0ff */
[----:B------:R-:W-:Y:S01]  /*4c90*/  IMAD.MOV.U32 R112, RZ, RZ, RZ ;  /* 0x000000ffff707224 */ /* 0x000fe200078e00ff */
[----:B------:R-:W-:-:S02]  /*4ca0*/  LOP3.LUT R108, R108, 0x2, RZ, 0xc0, !PT ;  /* 0x000000026c6c7812 */ /* 0x000fc400078ec0ff */
[----:B------:R-:W-:Y:S02]  /*4cb0*/  CS2R R104, SRZ ;  /* 0x0000000000687805 */ /* 0x000fe4000001ff00 */
[----:B------:R-:W-:Y:S01]  /*4cc0*/  LOP3.LUT R2, R4, 0x30, R2, 0x78, !PT ;  /* 0x0000003004027812 */ /* 0x000fe200078e7802 */
[----:B------:R-:W4:Y:S01]  /*4cd0*/  LDC R97, c[0x0][0xb20] ;  /* 0x0002c800ff617b82 */ /* 0x000f220000000800 */
[----:B------:R-:W3:Y:S01]  /*4ce0*/  LDS R0, [UR49+0x170] ;  /* 0x00017031ff007984 */ /* 0x000ee20008000800 */
[----:B------:R-:W-:Y:S01]  /*4cf0*/  LOP3.LUT R100, R100, 0x200, R3, 0xf8, !PT ;  /* 0x0000020064647812 */ /* 0x000fe200078ef803 */
[----:B------:R-:W-:Y:S01]  /*4d00*/  IMAD.MOV R102, RZ, RZ, -R108 ;  /* 0x000000ffff667224 */ /* 0x000fe200078e0a6c */
[----:B------:R-:W1:Y:S01]  /*4d10*/  LDCU.64 UR52, c[0x0][0x348] ;  /* 0x00006900ff3477ac */ /* 0x000e620008000a00 */
[----:B------:R-:W-:Y:S01]  /*4d20*/  IMAD.U32 R109, RZ, RZ, UR4 ;  /* 0x00000004ff6d7e24 */ /* 0x000fe2000f8e00ff */
[----:B------:R-:W-:Y:S02]  /*4d30*/  LOP3.LUT R100, R100, R2, RZ, 0xfc, !PT ;  /* 0x0000000264647212 */ /* 0x000fe400078efcff */
[----:B------:R-:W1:Y:S01]  /*4d40*/  LDC R41, c[0x0][0xb30] ;  /* 0x0002cc00ff297b82 */ /* 0x000e620000000800 */
[----:B------:R-:W1:Y:S01]  /*4d50*/  LDCU.64 UR38, c[0x0][0x888] ;  /* 0x00011100ff2677ac */ /* 0x000e620008000a00 */
[----:B------:R-:W1:Y:S06]  /*4d60*/  LDCU.64 UR44, c[0x0][0x890] ;  /* 0x00011200ff2c77ac */ /* 0x000e6c0008000a00 */
[----:B------:R-:W1:Y:S01]  /*4d70*/  LDC.64 R92, c[0x0][0xb10] ;  /* 0x0002c400ff5c7b82 */ /* 0x000e620000000a00 */
[----:B------:R-:W-:-:S07]  /*4d80*/  UIADD3 UR48, UPT, UPT, UR49, 0x200, URZ ;  /* 0x0000020031307890 */ /* 0x000fce000fffe0ff */
[----:B------:R-:W1:Y:S08]  /*4d90*/  LDC.64 R38, c[0x0][0xb18] ;  /* 0x0002c600ff267b82 */ /* 0x000e700000000a00 */
[----:B------:R-:W1:Y:S08]  /*4da0*/  LDC.64 R36, c[0x0][0xb28] ;  /* 0x0002ca00ff247b82 */ /* 0x000e700000000a00 */
[----:B------:R-:W1:Y:S01]  /*4db0*/  LDC.64 R90, c[0x0][0x8b0] ;  /* 0x00022c00ff5a7b82 */ /* 0x000e620000000a00 */
[----:B---3--:R-:W-:-:S07]  /*4dc0*/  IMAD.IADD R46, R0, 0x1, R46 ;  /* 0x00000001002e7824 */ /* 0x008fce00078e022e */
[----:B------:R-:W3:Y:S08]  /*4dd0*/  LDC.64 R88, c[0x0][0x8a8] ;  /* 0x00022a00ff587b82 */ /* 0x000ef00000000a00 */
[----:B--2-4-:R-:W1:Y:S02]  /*4de0*/  LDC R98, c[0x0][0x374] ;  /* 0x0000dd00ff627b82 */ /* 0x014e640000000800 */
.L_x_127:
[----:B------:R-:W-:Y:S02]  /*4df0*/  LEA R0, R112, UR49, 0x3 ;  /* 0x0000003170007c11 */ /* 0x000fe4000f8e18ff */
[----:B------:R-:W-:Y:S02]  /*4e00*/  SHF.L.U32 R2, R106, 0x1f, RZ ;  /* 0x0000001f6a027819 */ /* 0x000fe400000006ff */
[----:B------:R-:W-:Y:S02]  /*4e10*/  LEA R16, R112, UR49, 0x4 ;  /* 0x0000003170107c11 */ /* 0x000fe4000f8e20ff */
[----:B------:R-:W2:Y:S02]  /*4e20*/  SYNCS.PHASECHK.TRANS64.TRYWAIT P0, [R0+URZ+0xc0], R2 ;  /* 0x0000c002000075a7 */ /* 0x000ea400080011ff */
[----:B-12---:R-:W-:Y:S05]  /*4e30*/  @!P0 BRA `(.L_x_86) ;  /* 0x0000004c00708947 */ /* 0x006fea0003800000 */
.L_x_177:
[----:B------:R-:W4:Y:S01]  /*4e40*/  LDC.64 R10, c[0x0][0xb10] ;  /* 0x0002c400ff0a7b82 */ /* 0x000f220000000a00 */
[----:B------:R-:W3:Y:S01]  /*4e50*/  LDS.128 R16, [R16+0x150] ;  /* 0x0001500010107984 */ /* 0x000ee20000000c00 */
[----:B-1----:R-:W-:Y:S01]  /*4e60*/  ISETP.NE.AND P1, PT, R41, 0x1, PT ;  /* 0x000000012900780c */ /* 0x002fe20003f25270 */
[----:B--2---:R-:W-:Y:S01]  /*4e70*/  VIADD R0, R0, 0xd0 ;  /* 0x000000d000007836 */ /* 0x004fe20000000000 */
[----:B------:R-:W-:Y:S04]  /*4e80*/  ISETP.GE.AND P0, PT, R40, 0x1, PT ;  /* 0x000000012800780c */ /* 0x000fe80003f06270 */
[----:B------:R-:W1:Y:S01]  /*4e90*/  LDC.64 R8, c[0x0][0xb18] ;  /* 0x0002c600ff087b82 */ /* 0x000e620000000a00 */
[----:B------:R-:W-:Y:S01]  /*4ea0*/  PRMT R0, RZ, 0x654, R0 ;  /* 0x00000654ff007816 */ /* 0x000fe20000000000 */
[----:B------:R-:W-:Y:S01]  /*4eb0*/  @!PT LDS RZ, [RZ] ;  /* 0x00000000fffff984 */ /* 0x000fe20000000800 */
[----:B------:R-:W-:Y:S01]  /*4ec0*/  @!PT LDS RZ, [RZ] ;  /* 0x00000000fffff984 */ /* 0x000fe20000000800 */
[----:B------:R-:W-:Y:S01]  /*4ed0*/  @!PT LDS RZ, [RZ] ;  /* 0x00000000fffff984 */ /* 0x000fe20000000800 */
[----:B------:R-:W-:Y:S01]  /*4ee0*/  @!PT LDS RZ, [RZ] ;  /* 0x00000000fffff984 */ /* 0x000fe20000000800 */
[----:B------:R2:W-:Y:S06]  /*4ef0*/  MEMBAR.ALL.CTA ;  /* 0x0000000000007992 */ /* 0x0005ec0000008000 */
[----:B--2---:R-:W2:Y:S01]  /*4f00*/  FENCE.VIEW.ASYNC.S ;  /* 0x00000000000073c6 */ /* 0x004ea20000000000 */
[----:B------:R-:W1:Y:S08]  /*4f10*/  @!P1 LDC R12, c[0x0][0xb20] ;  /* 0x0002c800ff0c9b82 */ /* 0x000e700000000800 */
[----:B------:R-:W1:Y:S01]  /*4f20*/  @!P1 LDC R7, c[0x0][0xb0c] ;  /* 0x0002c300ff079b82 */ /* 0x000e620000000800 */
[----:B--2---:R2:W-:Y:S01]  /*4f30*/  SYNCS.ARRIVE.TRANS64.RED.A1T0 RZ, [R0+URZ], RZ ;  /* 0x000000ff00ff79a7 */ /* 0x0045e200081004ff */
[----:B---3--:R-:W-:Y:S04]  /*4f40*/  LOP3.LUT P4, RZ, R18, 0x1, RZ, 0xc0, !PT ;  /* 0x0000000112ff7812 */ /* 0x008fe8000788c0ff */
[----:B------:R-:W-:Y:S09]  /*4f50*/  P2R R111, PR, RZ, 0x10 ;  /* 0x00000010ff6f7803 */ /* 0x000ff20000000000 */
[----:B------:R-:W-:Y:S02]  /*4f60*/  @P4 MOV R44, R16 ;  /* 0x00000010002c4202 */ /* 0x000fe40000000f00 */
[----:B------:R-:W-:Y:S01]  /*4f70*/  @P4 LOP3.LUT R43, R17, 0xffff, RZ, 0xc0, !PT ;  /* 0x0000ffff112b4812 */ /* 0x000fe200078ec0ff */
[----:B--2-4-:R-:W-:Y:S06]  /*4f80*/  @!P0 BRA `(.L_x_87) ;  /* 0x0000000000a48947 */ /* 0x014fec0003800000 */
[----:B------:R-:W-:Y:S01]  /*4f90*/  IMAD.HI.U32 R0, R98, R39, RZ ;  /* 0x0000002762007227 */ /* 0x000fe200078e00ff */
[----:B------:R-:W-:Y:S02]  /*4fa0*/  ISETP.NE.AND P0, PT, R38, 0x1, PT ;  /* 0x000000012600780c */ /* 0x000fe40003f05270 */
[----:B------:R-:W-:Y:S01]  /*4fb0*/  ISETP.NE.AND P2, PT, R40, 0x1, PT ;  /* 0x000000012800780c */ /* 0x000fe20003f45270 */
[----:B------:R-:W-:Y:S01]  /*4fc0*/  IMAD.HI.U32 R4, R99, R92, RZ ;  /* 0x0000005c63047227 */ /* 0x000fe200078e00ff */
[----:B------:R-:W-:Y:S02]  /*4fd0*/  SHF.R.U32.HI R0, RZ, R97, R0 ;  /* 0x00000061ff007219 */ /* 0x000fe40000011600 */
[----:B------:R-:W-:Y:S01]  /*4fe0*/  ISETP.NE.AND P3, PT, R42, 0x1, PT ;  /* 0x000000012a00780c */ /* 0x000fe20003f65270 */
[----:B------:R-:W-:Y:S01]  /*4ff0*/  IMAD.HI.U32 R6, R43, R39, RZ ;  /* 0x000000272b067227 */ /* 0x000fe200078e00ff */
[-C--:B------:R-:W-:Y:S02]  /*5000*/  SHF.R.U32.HI R4, RZ, R93.reuse, R4 ;  /* 0x0000005dff047219 */ /* 0x080fe40000011604 */
[----:B------:R-:W-:Y:S01]  /*5010*/  SEL R0, R98, R0, !P0 ;  /* 0x0000000062007207 */ /* 0x000fe20004000000 */
[----:B------:R-:W-:Y:S01]  /*5020*/  IMAD.HI.U32 R5, R44, R92, RZ ;  /* 0x0000005c2c057227 */ /* 0x000fe200078e00ff */
[----:B------:R-:W-:Y:S03]  /*5030*/  SEL R4, R99, R4, !P3 ;  /* 0x0000000463047207 */ /* 0x000fe60005800000 */
[-C--:B------:R-:W-:Y:S01]  /*5040*/  IMAD.HI.U32 R3, R0, R36.reuse, RZ ;  /* 0x0000002400037227 */ /* 0x080fe200078e00ff */
[----:B------:R-:W-:Y:S03]  /*5050*/  SHF.R.U32.HI R5, RZ, R93, R5 ;  /* 0x0000005dff057219 */ /* 0x000fe60000011605 */
[----:B------:R-:W-:Y:S01]  /*5060*/  IMAD.HI.U32 R2, R4, R36, RZ ;  /* 0x0000002404027227 */ /* 0x000fe200078e00ff */
[----:B------:R-:W-:Y:S02]  /*5070*/  @P2 SHF.R.U32.HI R0, RZ, R37, R3 ;  /* 0x00000025ff002219 */ /* 0x000fe40000011603 */
[----:B------:R-:W-:Y:S02]  /*5080*/  SHF.R.U32.HI R3, RZ, R97, R6 ;  /* 0x00000061ff037219 */ /* 0x000fe40000011606 */
[----:B------:R-:W-:Y:S01]  /*5090*/  @P2 SHF.R.U32.HI R4, RZ, R37, R2 ;  /* 0x00000025ff042219 */ /* 0x000fe20000011602 */
[----:B------:R-:W-:Y:S01]  /*50a0*/  IMAD R0, R40, R0, RZ ;  /* 0x0000000028007224 */ /* 0x000fe200078e02ff */
[----:B------:R-:W-:Y:S02]  /*50b0*/  SEL R3, R43, R3, !P0 ;  /* 0x000000032b037207 */ /* 0x000fe40004000000 */
[----:B------:R-:W-:Y:S01]  /*50c0*/  SEL R2, R44, R5, !P3 ;  /* 0x000000052c027207 */ /* 0x000fe20005800000 */
[----:B------:R-:W-:Y:S01]  /*50d0*/  IMAD R5, R40, R4, RZ ;  /* 0x0000000428057224 */ /* 0x000fe200078e02ff */
[C---:B------:R-:W-:Y:S01]  /*50e0*/  ISETP.GE.AND P0, PT, R3.reuse, R0, PT ;  /* 0x000000000300720c */ /* 0x040fe20003f06270 */
[C---:B------:R-:W-:Y:S03]  /*50f0*/  IMAD.HI.U32 R0, R3.reuse, R36, RZ ;  /* 0x0000002403007227 */ /* 0x040fe600078e00ff */
[C---:B------:R-:W-:Y:S02]  /*5100*/  ISETP.GE.OR P0, PT, R2.reuse, R5, P0 ;  /* 0x000000050200720c */ /* 0x040fe40000706670 */
[----:B------:R-:W-:Y:S04]  /*5110*/  SHF.R.U32.HI R0, RZ, R37, R0 ;  /* 0x00000025ff007219 */ /* 0x000fe80000011600 */
[C---:B------:R-:W-:Y:S05]  /*5120*/  SEL R6, R3.reuse, R0, !P2 ;  /* 0x0000000003067207 */ /* 0x040fea0005000000 */
        /* <DEDUP_REMOVED lines=14> */
[----:B------:R-:W-:Y:S07]  /*5210*/  IMAD R43, R3, R38, R43 ;  /* 0x00000026032b7224 */ /* 0x000fee00078e022b */
.L_x_87:
[----:B-1----:R-:W-:Y:S01]  /*5220*/  @!P1 ISETP.NE.AND P0, PT, R8, 0x1, PT ;  /* 0x000000010800980c */ /* 0x002fe20003f05270 */
[----:B------:R-:W-:Y:S01]  /*5230*/  @!P1 IMAD.HI.U32 R0, R44, R10, RZ ;  /* 0x0000000a2c009227 */ /* 0x000fe200078e00ff */
[----:B------:R-:W-:Y:S01]  /*5240*/  @!P1 ISETP.NE.AND P2, PT, R7, 0x1, PT ;  /* 0x000000010700980c */ /* 0x000fe20003f45270 */
[----:B------:R-:W-:Y:S01]  /*5250*/  ULOP3.LUT UP0, URZ, UR48, 0x1b0, URZ, 0xc0, !UPT ;  /* 0x000001b030ff7892 */ /* 0x000fe2000f80c0ff */
[----:B------:R-:W-:Y:S01]  /*5260*/  R2UR UR42, R15 ;  /* 0x000000000f2a72ca */ /* 0x000fe200000e0000 */
[C---:B------:R-:W-:Y:S01]  /*5270*/  @!P1 IMAD.HI.U32 R2, R43.reuse, R9, RZ ;  /* 0x000000092b029227 */ /* 0x040fe200078e00ff */
[----:B------:R-:W-:Y:S02]  /*5280*/  @!P1 SHF.R.U32.HI R0, RZ, R11, R0 ;  /* 0x0000000bff009219 */ /* 0x000fe40000011600 */
[----:B------:R-:W-:Y:S01]  /*5290*/  R2UR UR41, R14 ;  /* 0x000000000e2972ca */ /* 0x000fe200000e0000 */
[----:B------:R-:W-:Y:S01]  /*52a0*/  VIADD R112, R112, 0x1 ;  /* 0x0000000170707836 */ /* 0x000fe20000000000 */
[----:B------:R-:W-:Y:S02]  /*52b0*/  @!P1 SHF.R.U32.HI R2, RZ, R12, R2 ;  /* 0x0000000cff029219 */ /* 0x000fe40000011602 */
[----:B------:R-:W-:Y:S02]  /*52c0*/  @!P1 SEL R3, R44, R0, !P2 ;  /* 0x000000002c039207 */ /* 0x000fe40005000000 */
[----:B------:R-:W-:Y:S02]  /*52d0*/  @!P1 SEL R2, R43, R2, !P0 ;  /* 0x000000022b029207 */ /* 0x000fe40004000000 */
[----:B------:R-:W-:Y:S01]  /*52e0*/  @P4 SHF.R.U32.HI R103, RZ, 0x10, R17 ;  /* 0x00000010ff674819 */ /* 0x000fe20000011611 */
[----:B------:R-:W-:Y:S02]  /*52f0*/  USHF.L.U32 UR42, UR42, 0x6, URZ ;  /* 0x000000062a2a7899 */ /* 0x000fe400080006ff */
[----:B------:R-:W-:Y:S02]  /*5300*/  @!P1 IMAD.IADD R0, R2, 0x1, -R3 ;  /* 0x0000000102009824 */ /* 0x000fe400078e0a03 */
[----:B------:R-:W-:Y:S01]  /*5310*/  @!P1 IMAD.IADD R2, R3, 0x1, -R2 ;  /* 0x0000000103029824 */ /* 0x000fe200078e0a02 */
[----:B------:R-:W-:Y:S01]  /*5320*/  USHF.L.U32 UR41, UR41, 0x8, URZ ;  /* 0x0000000829297899 */ /* 0x000fe200080006ff */
[----:B------:R-:W-:Y:S02]  /*5330*/  @!P1 IMAD R44, R0, R7, R44 ;  /* 0x00000007002c9224 */ /* 0x000fe400078e022c */
[----:B------:R-:W-:Y:S01]  /*5340*/  @!P1 IMAD R43, R2, R8, R43 ;  /* 0x00000008022b9224 */ /* 0x000fe200078e022b */
[----:B------:R-:W-:Y:S08]  /*5350*/  BRA.U !UP0, `(.L_x_88) ;  /* 0x0000000108407547 */ /* 0x000ff0000b800000 */
[----:B------:R-:W1:Y:S01]  /*5360*/  LDCU.64 UR8, c[0x4][0x88] ;  /* 0x01001100ff0877ac */ /* 0x000e620008000a00 */
[----:B------:R-:W-:Y:S01]  /*5370*/  MOV R3, 0x0 ;  /* 0x0000000000037802 */ /* 0x000fe20000000f00 */
[----:B------:R-:W-:Y:S02]  /*5380*/  HFMA2 R12, -RZ, RZ, 0, 5.9604644775390625e-08 ;  /* 0x00000001ff0c7431 */ /* 0x000fe400000001ff */
[----:B------:R-:W-:Y:S02]  /*5390*/  IMAD.MOV.U32 R8, RZ, RZ, 0x70 ;  /* 0x00000070ff087424 */ /* 0x000fe400078e00ff */
[----:B------:R-:W-:Y:S01]  /*53a0*/  IMAD.MOV.U32 R13, RZ, RZ, RZ ;  /* 0x000000ffff0d7224 */ /* 0x000fe200078e00ff */
[----:B------:R-:W2:Y:S01]  /*53b0*/  LDCU.64 UR6, c[0x4][0x90] ;  /* 0x01001200ff0677ac */ /* 0x000ea20008000a00 */
[----:B------:R-:W3:Y:S01]  /*53c0*/  LDC.64 R2, c[0x4][R3] ;  /* 0x0100000003027b82 */ /* 0x000ee20000000a00 */
[----:B------:R-:W4:Y:S01]  /*53d0*/  LDCU.64 UR4, c[0x4][0x8] ;  /* 0x01000100ff0477ac */ /* 0x000f220008000a00 */
[----:B-1----:R-:W-:Y:S01]  /*53e0*/  MOV R5, UR9 ;  /* 0x0000000900057c02 */ /* 0x002fe20008000f00 */
[----:B------:R-:W-:Y:S01]  /*53f0*/  IMAD.U32 R4, RZ, RZ, UR8 ;  /* 0x00000008ff047e24 */ /* 0x000fe2000f8e00ff */
[----:B--2---:R-:W-:Y:S01]  /*5400*/  MOV R7, UR7 ;  /* 0x0000000700077c02 */ /* 0x004fe20008000f00 */
[----:B------:R-:W-:Y:S01]  /*5410*/  IMAD.U32 R6, RZ, RZ, UR6 ;  /* 0x00000006ff067e24 */ /* 0x000fe2000f8e00ff */
[----:B----4-:R-:W-:Y:S01]  /*5420*/  MOV R11, UR5 ;  /* 0x00000005000b7c02 */ /* 0x010fe20008000f00 */
[----:B------:R-:W-:Y:S02]  /*5430*/  IMAD.U32 R10, RZ, RZ, UR4 ;  /* 0x00000004ff0a7e24 */ /* 0x000fe4000f8e00ff */
[----:B------:R-:W-:Y:S07]  /*5440*/  LEPC R20, `(.L_x_88) ;  /* 0x000000001014794e */ /* 0x000fee0000000000 */
[----:B---3-5:R-:W-:Y:S05]  /*5450*/  CALL.ABS.NOINC R2 ;  /* 0x0000000002007343 */ /* 0x028fea0003c00000 */
.L_x_88:
[----:B------:R-:W-:Y:S01]  /*5460*/  LOP3.LUT P0, RZ, R109, 0x1b0, RZ, 0xc0, !PT ;  /* 0x000001b06dff7812 */ /* 0x000fe2000780c0ff */
[----:B------:R-:W-:Y:S11]  /*5470*/  BSSY.RECONVERGENT B6, `(.L_x_89) ;  /* 0x0000013000067945 */ /* 0x000ff60003800200 */
[----:B------:R-:W-:Y:S01]  /*5480*/  @!UPT UIADD3 URZ, UPT, UPT, URZ, URZ, URZ ;  /* 0x000000fffffff290 */ /* 0x000fe2000fffe0ff */
[----:B------:R-:W-:Y:S05]  /*5490*/  @!P0 BRA `(.L_x_90) ;  /* 0x0000000000408947 */ /* 0x000fea0003800000 */
        /* <DEDUP_REMOVED lines=16> */
.L_x_90:
[----:B------:R-:W-:Y:S05]  /*55a0*/  BSYNC.RECONVERGENT B6 ;  /* 0x0000000000067941 */ /* 0x000fea0003800200 */
.L_x_89:
[----:B------:R-:W-:Y:S01]  /*55b0*/  ISETP.NE.U32.AND P4, PT, R90, RZ, PT ;  /* 0x000000ff5a00720c */ /* 0x000fe20003f85070 */
[----:B------:R-:W-:Y:S01]  /*55c0*/  UISETP.NE.AND UP2, UPT, UR50, URZ, UPT ;  /* 0x000000ff3200728c */ /* 0x000fe2000bf45270 */
[----:B------:R-:W-:Y:S01]  /*55d0*/  ISETP.NE.U32.AND P2, PT, RZ, UR38, PT ;  /* 0x00000026ff007c0c */ /* 0x000fe2000bf45070 */
[----:B------:R-:W-:Y:S01]  /*55e0*/  UISETP.NE.U32.AND UP1, UPT, UR44, URZ, UPT ;  /* 0x000000ff2c00728c */ /* 0x000fe2000bf25070 */
[----:B------:R-:W-:Y:S01]  /*55f0*/  ISETP.NE.AND.EX P4, PT, R91, RZ, PT, P4 ;  /* 0x000000ff5b00720c */ /* 0x000fe20003f85340 */
[----:B------:R-:W-:Y:S01]  /*5600*/  UPLOP3.LUT UP0, UPT, UPT, UPT, UPT, 0x40, 0x4 ;  /* 0x000000000004789c */ /* 0x000fe20003f0e870 */
[----:B------:R-:W-:Y:S01]  /*5610*/  ISETP.NE.AND.EX P2, PT, RZ, UR39, PT, P2 ;  /* 0x00000027ff007c0c */ /* 0x000fe2000bf45320 */
[----:B------:R-:W-:Y:S01]  /*5620*/  UISETP.NE.AND.EX UP1, UPT, UR45, URZ, UPT, UP1 ;  /* 0x000000ff2d00728c */ /* 0x000fe2000bf25310 */
[----:B------:R-:W-:Y:S04]  /*5630*/  PLOP3.LUT P1, PT, PT, PT, UP2, 0x80, 0x8 ;  /* 0x000000000008781c */ /* 0x000fe80003f2f028 */
[----:B------:R-:W-:Y:S06]  /*5640*/  @UP2 UPLOP3.LUT UP0, UPT, UPT, UPT, UP1, 0x80, 0x8 ;  /* 0x000000000008289c */ /* 0x000fec0003f0f010 */
[----:B------:R-:W-:Y:S01]  /*5650*/  PLOP3.LUT P0, PT, PT, PT, UP0, 0x80, 0x8 ;  /* 0x000000000008781c */ /* 0x000fe20003f0f008 */
[----:B------:R-:W-:Y:S01]  /*5660*/  @!UPT UIADD3 URZ, UPT, UPT, URZ, URZ, URZ ;  /* 0x000000fffffff290 */ /* 0x000fe2000fffe0ff */
[----:B------:R-:W-:Y:S11]  /*5670*/  BRA.U !UP1, `(.L_x_91) ;  /* 0x0000000109387547 */ /* 0x000ff6000b800000 */
[----:B------:R-:W-:Y:S01]  /*5680*/  UISETP.NE.U32.AND UP0, UPT, UR38, URZ, UPT ;  /* 0x000000ff2600728c */ /* 0x000fe2000bf05070 */
[----:B------:R-:W-:Y:S02]  /*5690*/  HFMA2 R0, -RZ, RZ, 0, 5.9604644775390625e-08 ;  /* 0x00000001ff007431 */ /* 0x000fe400000001ff */
[----:B------:R-:W-:Y:S01]  /*56a0*/  IMAD.MOV.U32 R96, RZ, RZ, 0x1 ;  /* 0x00000001ff607424 */ /* 0x000fe200078e00ff */
[----:B------:R-:W-:Y:S06]  /*56b0*/  UISETP.NE.AND.EX UP0, UPT, UR39, URZ, UPT, UP0 ;  /* 0x000000ff2700728c */ /* 0x000fec000bf05300 */
[----:B------:R-:W-:Y:S05]  /*56c0*/  PLOP3.LUT P3, PT, PT, PT, UP0, 0x80, 0x8 ;  /* 0x000000000008781c */ /* 0x000fea0003f6f008 */
[----:B------:R-:W1:Y:S01]  /*56d0*/  @UP0 LDCU.64 UR6, c[0x0][0x888] ;  /* 0x00011100ff0607ac */ /* 0x000e620008000a00 */
[----:B------:R-:W-:Y:S07]  /*56e0*/  @UP0 UIMAD UR4, UR36, UR44, URZ ;  /* 0x0000002c240402a4 */ /* 0x000fee000f8e02ff */
[----:B------:R-:W-:Y:S01]  /*56f0*/  @!P3 PRMT R96, R0, 0x7610, R96 ;  /* 0x000076100060b816 */ /* 0x000fe20000000060 */
[----:B-1----:R-:W-:Y:S03]  /*5700*/  @UP0 UIMAD.WIDE UR6, UR4, 0x4, UR6 ;  /* 0x00000004040608a5 */ /* 0x002fe6000f8e0206 */
[----:B------:R-:W1:Y:S03]  /*5710*/  @!UP0 LDCU UR4, c[0x0][0x880] ;  /* 0x00011000ff0487ac */ /* 0x000e660008000800 */
[----:B------:R-:W-:Y:S01]  /*5720*/  IMAD.U32 R2, RZ, RZ, UR6 ;  /* 0x00000006ff027e24 */ /* 0x000fe2000f8e00ff */
[----:B------:R-:W-:Y:S05]  /*5730*/  MOV R3, UR7 ;  /* 0x0000000700037c02 */ /* 0x000fea0008000f00 */
[----:B-----5:R2:W5:Y:S02]  /*5740*/  @P3 LDG.E R49, desc[UR46][R2.64] ;  /* 0x0000002e02313981 */ /* 0x020564000c1e1900 */
[----:B-12---:R-:W-:Y:S02]  /*5750*/  @!P3 IMAD.U32 R49, RZ, RZ, UR4 ;  /* 0x00000004ff31be24 */ /* 0x006fe4000f8e00ff */
.L_x_91:
[----:B------:R-:W-:Y:S05]  /*5760*/  @!P4 BRA `(.L_x_92) ;  /* 0x000000000020c947 */ /* 0x000fea0003800000 */
[----:B------:R-:W-:Y:S04]  /*5770*/  ISETP.NE.U32.AND P3, PT, R88, RZ, PT ;  /* 0x000000ff5800720c */ /* 0x000fe80003f65070 */
[----:B------:R-:W-:Y:S11]  /*5780*/  ISETP.NE.AND.EX P3, PT, R89, RZ, PT, P3 ;  /* 0x000000ff5900720c */ /* 0x000ff60003f65330 */
[----:B------:R-:W-:Y:S02]  /*5790*/  @!UPT UIADD3 URZ, UPT, UPT, URZ, URZ, URZ ;  /* 0x000000fffffff290 */ /* 0x000fe4000fffe0ff */
[----:B------:R-:W1:Y:S01]  /*57a0*/  @P3 LDC.64 R2, c[0x0][0x8a8] ;  /* 0x00022a00ff023b82 */ /* 0x000e620000000a00 */
[----:B------:R-:W-:Y:S04]  /*57b0*/  @P3 IMAD R0, R90, UR36, RZ ;  /* 0x000000245a003c24 */ /* 0x000fe8000f8e02ff */
[----:B-1----:R-:W-:Y:S05]  /*57c0*/  @P3 IMAD.WIDE R2, R0, 0x4, R2 ;  /* 0x0000000400023825 */ /* 0x002fea00078e0202 */
[----:B-----5:R1:W5:Y:S02]  /*57d0*/  @P3 LDG.E R47, desc[UR46][R2.64] ;  /* 0x0000002e022f3981 */ /* 0x020364000c1e1900 */
[----:B-1----:R-:W2:Y:S02]  /*57e0*/  @!P3 LDC R47, c[0x0][0x8a0] ;  /* 0x00022800ff2fbb82 */ /* 0x002ea40000000800 */
.L_x_92:
[----:B-----5:R-:W-:Y:S01]  /*57f0*/  FSETP.NEU.AND P4, PT, R49, RZ, PT ;  /* 0x000000ff3100720b */ /* 0x020fe20003f8d000 */
[----:B------:R-:W-:Y:S01]  /*5800*/  BSSY B1, `(.L_x_93) ;  /* 0x0000042000017945 */ /* 0x000fe20003800000 */
[----:B------:R-:W-:Y:S01]  /*5810*/  SEL R5, RZ, 0xffffffff, P2 ;  /* 0xffffffffff057807 */ /* 0x000fe20001000000 */
[----:B------:R-:W-:Y:S01]  /*5820*/  IMAD.MOV.U32 R115, RZ, RZ, 0x1 ;  /* 0x00000001ff737424 */ /* 0x000fe200078e00ff */
[----:B------:R-:W-:Y:S02]  /*5830*/  LOP3.LUT P3, RZ, R96, 0xff, RZ, 0xc0, !PT ;  /* 0x000000ff60ff7812 */ /* 0x000fe4000786c0ff */
[----:B------:R-:W-:Y:S02]  /*5840*/  CS2R R86, SRZ ;  /* 0x0000000000567805 */ /* 0x000fe4000001ff00 */
[----:B------:R-:W-:Y:S02]  /*5850*/  @P1 SEL R0, RZ, 0xffffffff, P4 ;  /* 0xffffffffff001807 */ /* 0x000fe40002000000 */
[----:B------:R-:W-:Y:S02]  /*5860*/  CS2R R84, SRZ ;  /* 0x0000000000547805 */ /* 0x000fe4000001ff00 */
[----:B------:R-:W-:Y:S02]  /*5870*/  LEA R2, R105, UR49, 0x3 ;  /* 0x0000003169027c11 */ /* 0x000fe4000f8e18ff */
[----:B------:R-:W-:Y:S02]  /*5880*/  CS2R R82, SRZ ;  /* 0x0000000000527805 */ /* 0x000fe4000001ff00 */
[----:B------:R-:W-:Y:S02]  /*5890*/  @P0 SEL R0, R5, R0, !P3 ;  /* 0x0000000005000207 */ /* 0x000fe40005800000 */
[----:B------:R-:W-:Y:S02]  /*58a0*/  CS2R R80, SRZ ;  /* 0x0000000000507805 */ /* 0x000fe4000001ff00 */
[----:B------:R-:W-:Y:S02]  /*58b0*/  LEA R113, R45, UR49, 0x3 ;  /* 0x000000312d717c11 */ /* 0x000fe4000f8e18ff */
[----:B------:R-:W-:Y:S02]  /*58c0*/  @P1 LOP3.LUT R0, R0, 0x1, RZ, 0xc0, !PT ;  /* 0x0000000100001812 */ /* 0x000fe400078ec0ff */
[----:B------:R-:W-:Y:S02]  /*58d0*/  SHF.L.U32 R3, R107, 0x1f, RZ ;  /* 0x0000001f6b037819 */ /* 0x000fe400000006ff */
[----:B------:R-:W-:Y:S02]  /*58e0*/  ISETP.NE.U32.OR P6, PT, R0, 0x1, !P1 ;  /* 0x000000010000780c */ /* 0x000fe40004fc5470 */
[----:B------:R-:W-:Y:S02]  /*58f0*/  PLOP3.LUT P2, PT, PT, PT, UP1, 0x80, 0x8 ;  /* 0x000000000008781c */ /* 0x000fe40003f4f018 */
[----:B------:R-:W-:Y:S02]  /*5900*/  LEA.HI R48, R45, R45, RZ, 0x1 ;  /* 0x0000002d2d307211 */ /* 0x000fe400078f08ff */
[----:B------:R-:W-:Y:S02]  /*5910*/  SEL R4, RZ, 0xffffffff, P4 ;  /* 0xffffffffff047807 */ /* 0x000fe40002000000 */
[----:B------:R-:W-:Y:S05]  /*5920*/  P2R R118, PR, RZ, 0x40 ;  /* 0x00000040ff767803 */ /* 0x000fea0000000000 */
[----:B------:R-:W-:Y:S02]  /*5930*/  @P6 SHF.L.U32 R0, R104, 0x1f, RZ ;  /* 0x0000001f68006819 */ /* 0x000fe400000006ff */
[----:B------:R-:W-:Y:S02]  /*5940*/  @P2 SEL R4, R5, R4, !P3 ;  /* 0x0000000405042207 */ /* 0x000fe40005800000 */
[----:B------:R1:W3:Y:S02]  /*5950*/  @P6 SYNCS.PHASECHK.TRANS64.TRYWAIT P1, [R2+URZ+0x70], R0 ;  /* 0x00007000020065a7 */ /* 0x0002e400080211ff */
[----:B------:R-:W-:Y:S04]  /*5960*/  LOP3.LUT R4, R4, 0x1, RZ, 0xc0, !PT ;  /* 0x0000000104047812 */ /* 0x000fe800078ec0ff */
[----:B------:R-:W-:Y:S04]  /*5970*/  ISETP.NE.U32.AND P5, PT, R4, 0x1, PT ;  /* 0x000000010400780c */ /* 0x000fe80003fa5070 */
[----:B------:R-:W-:Y:S01]  /*5980*/  P2R R116, PR, RZ, 0x20 ;  /* 0x00000020ff747803 */ /* 0x000fe20000000000 */
[----:B------:R4:W2:Y:S01]  /*5990*/  SYNCS.PHASECHK.TRANS64.TRYWAIT P0, [R113+URZ+0xe0], R3 ;  /* 0x0000e003710075a7 */ /* 0x0008a200080011ff */
[C---:B-1----:R-:W-:Y:S01]  /*59a0*/  IMAD.SHL.U32 R0, R48.reuse, 0x80, RZ ;  /* 0x0000008030007824 */ /* 0x042fe200078e00ff */
[----:B------:R-:W-:Y:S04]  /*59b0*/  LOP3.LUT R48, R48, 0xffe, RZ, 0xc0, !PT ;  /* 0x00000ffe30307812 */ /* 0x000fe800078ec0ff */
[----:B------:R-:W-:Y:S01]  /*59c0*/  LOP3.LUT R0, R0, 0xffffff00, RZ, 0xc0, !PT ;  /* 0xffffff0000007812 */ /* 0x000fe200078ec0ff */
[----:B------:R-:W-:Y:S04]  /*59d0*/  IMAD.IADD R48, R45, 0x1, -R48 ;  /* 0x000000012d307824 */ /* 0x000fe800078e0a30 */
[----:B------:R-:W-:Y:S04]  /*59e0*/  IMAD.IADD R0, R46, 0x1, R0 ;  /* 0x000000012e007824 */ /* 0x000fe800078e0200 */
[----:B------:R-:W-:Y:S01]  /*59f0*/  IMAD R48, R48, 0x100000, R0 ;  /* 0x0010000030307824 */ /* 0x000fe200078e0200 */
[----:B---3--:R-:W-:Y:S01]  /*5a00*/  @P6 SEL R115, RZ, 0x1, !P1 ;  /* 0x00000001ff736807 */ /* 0x008fe20004800000 */
[----:B----4-:R-:W-:Y:S06]  /*5a10*/  @!P6 BRA `(.L_x_94) ;  /* 0x000000000080e947 */ /* 0x010fec0003800000 */
[----:B------:R-:W-:Y:S01]  /*5a20*/  @P5 IMAD R5, R105, 0x1000, R100 ;  /* 0x0000100069055824 */ /* 0x000fe200078e0264 */
[----:B------:R-:W-:Y:S01]  /*5a30*/  ISETP.NE.AND P1, PT, R115, RZ, PT ;  /* 0x000000ff7300720c */ /* 0x000fe20003f25270 */
[----:B------:R-:W-:Y:S01]  /*5a40*/  BSSY B0, `(.L_x_95) ;  /* 0x000000b000007945 */ /* 0x000fe20003800000 */
[----:B------:R-:W-:Y:S01]  /*5a50*/  CS2R R82, SRZ ;  /* 0x0000000000527805 */ /* 0x000fe2000001ff00 */
[----:B------:R-:W-:Y:S01]  /*5a60*/  @P5 VIADD R4, R5, UR49 ;  /* 0x0000003105045c36 */ /* 0x000fe20008000000 */
[----:B------:R-:W-:Y:S02]  /*5a70*/  CS2R R80, SRZ ;  /* 0x0000000000507805 */ /* 0x000fe4000001ff00 */
[----:B------:R-:W-:Y:S02]  /*5a80*/  CS2R R86, SRZ ;  /* 0x0000000000567805 */ /* 0x000fe4000001ff00 */
[----:B------:R-:W-:Y:S01]  /*5a90*/  CS2R R84, SRZ ;  /* 0x0000000000547805 */ /* 0x000fe2000001ff00 */
[----:B------:R-:W-:Y:S04]  /*5aa0*/  @P5 IMAD R4, R108, -0x10, R4 ;  /* 0xfffffff06c045824 */ /* 0x000fe800078e0204 */
[----:B------:R-:W-:Y:S05]  /*5ab0*/  @P1 BRA `(.L_x_96) ;  /* 0x00000000000c1947 */ /* 0x000fea0003800000 */
[----:B------:R-:W-:Y:S04]  /*5ac0*/  SHF.L.U32 R0, R104, 0x1f, RZ ;  /* 0x0000001f68007819 */ /* 0x000fe800000006ff */
[----:B------:R-:W1:Y:S02]  /*5ad0*/  SYNCS.PHASECHK.TRANS64.TRYWAIT P1, [R2+URZ+0x70], R0 ;  /* 0x00007000020075a7 */ /* 0x000e6400080211ff */
[----:B-1----:R-:W-:Y:S05]  /*5ae0*/  @!P1 BRA `(.L_x_97) ;  /* 0x0000004000589947 */ /* 0x002fea0003800000 */
.L_x_96:
[----:B------:R-:W-:Y:S05]  /*5af0*/  BSYNC B0 ;  /* 0x0000000000007941 */ /* 0x000fea0003800000 */
.L_x_95:
[----:B------:R-:W-:Y:S01]  /*5b00*/  ISETP.NE.AND P1, PT, R116, RZ, PT ;  /* 0x000000ff7400720c */ /* 0x000fe20003f25270 */
[----:B-1----:R-:W-:Y:S02]  /*5b10*/  VIADD R2, R2, 0x90 ;  /* 0x0000009002027836 */ /* 0x002fe40000000000 */
[----:B------:R-:W-:Y:S02]  /*5b20*/  IMAD.U32 R0, RZ, RZ, UR37 ;  /* 0x00000025ff007e24 */ /* 0x000fe4000f8e00ff */
[----:B------:R-:W-:Y:S03]  /*5b30*/  VIADD R105, R105, 0x1 ;  /* 0x0000000169697836 */ /* 0x000fe60000000000 */
[----:B------:R-:W-:Y:S05]  /*5b40*/  PRMT R0, R0, 0x654, R2 ;  /* 0x0000065400007816 */ /* 0x000fea0000000002 */
[----:B------:R1:W3:Y:S04]  /*5b50*/  @P1 LDS.128 R80, [R5+UR49+0x200] ;  /* 0x0002003105501984 */ /* 0x0002e80008000c00 */
[----:B------:R1:W4:Y:S01]  /*5b60*/  @P1 LDS.128 R84, [R4+0x210] ;  /* 0x0002100004541984 */ /* 0x0003220000000c00 */
[C---:B------:R-:W-:Y:S01]  /*5b70*/  ISETP.NE.AND P1, PT, R105.reuse, 0x4, PT ;  /* 0x000000046900780c */ /* 0x040fe20003f25270 */
[----:B------:R-:W-:Y:S01]  /*5b80*/  @!PT LDS RZ, [RZ] ;  /* 0x00000000fffff984 */ /* 0x000fe20000000800 */
[----:B------:R-:W-:Y:S01]  /*5b90*/  @!PT LDS RZ, [RZ] ;  /* 0x00000000fffff984 */ /* 0x000fe20000000800 */
[----:B------:R-:W-:Y:S01]  /*5ba0*/  @!PT LDS RZ, [RZ] ;  /* 0x00000000fffff984 */ /* 0x000fe20000000800 */
[----:B------:R-:W-:Y:S01]  /*5bb0*/  @!PT LDS RZ, [RZ] ;  /* 0x00000000fffff984 */ /* 0x000fe20000000800 */
[----:B------:R5:W-:Y:S06]  /*5bc0*/  MEMBAR.ALL.CTA ;  /* 0x0000000000007992 */ /* 0x000bec0000008000 */
[----:B-----5:R-:W5:Y:S01]  /*5bd0*/  FENCE.VIEW.ASYNC.S ;  /* 0x00000000000073c6 */ /* 0x020f620000000000 */
[----:B------:R-:W-:Y:S01]  /*5be0*/  SEL R105, R105, RZ, P1 ;  /* 0x000000ff69697207 */ /* 0x000fe20000800000 */
[----:B-----5:R5:W-:Y:S02]  /*5bf0*/  SYNCS.ARRIVE.TRANS64.RED.A1T0 RZ, [R0+URZ], RZ ;  /* 0x000000ff00ff79a7 */ /* 0x020be400081004ff */
[----:B-----5:R-:W-:Y:S04]  /*5c00*/  SEL R0, RZ, 0x1, P1 ;  /* 0x00000001ff007807 */ /* 0x020fe80000800000 */
[----:B-1-3--:R-:W-:Y:S02]  /*5c10*/  LOP3.LUT R104, R104, R0, RZ, 0x3c, !PT ;  /* 0x0000000068687212 */ /* 0x00afe400078e3cff */
.L_x_94:
[----:B------:R-:W-:Y:S05]  /*5c20*/  BSYNC B1 ;  /* 0x0000000000017941 */ /* 0x000fea0003800000 */
.L_x_93:
[----:B------:R-:W-:Y:S04]  /*5c30*/  SHF.R.U32.HI R0, RZ, 0x15, R48 ;  /* 0x00000015ff007819 */ /* 0x000fe80000011630 */
[----:B------:R-:W-:Y:S01]  /*5c40*/  LOP3.LUT P1, RZ, R0, 0x3, R101, 0x48, !PT ;  /* 0x0000000300ff7812 */ /* 0x000fe20007824865 */
[----:B------:R-:W-:Y:S01]  /*5c50*/  @!UPT UIADD3 URZ, UPT, UPT, URZ, URZ, URZ ;  /* 0x000000fffffff290 */ /* 0x000fe2000fffe0ff */
[----:B--2---:R-:W-:Y:S11]  /*5c60*/  @P0 BRA `(.L_x_98) ;  /* 0x0000000000080947 */ /* 0x004ff60003800000 */
[----:B------:R-:W1:Y:S02]  /*5c70*/  SYNCS.PHASECHK.TRANS64.TRYWAIT P0, [R113+URZ+0xe0], R3 ;  /* 0x0000e003710075a7 */ /* 0x000e6400080011ff */
[----:B-1----:R-:W-:Y:S05]  /*5c80*/  @!P0 BRA `(.L_x_99) ;  /* 0x0000004000048947 */ /* 0x002fea0003800000 */
.L_x_98:
[----:B------:R-:W-:Y:S05]  /*5c90*/  @!P1 BRA `(.L_x_100) ;  /* 0x0000000000409947 */ /* 0x000fea0003800000 */
[----:B------:R-:W2:Y:S01]  /*5ca0*/  LDCU.64 UR8, c[0x4][0x78] ;  /* 0x01000f00ff0877ac */ /* 0x000ea20008000a00 */
[----:B-1----:R-:W-:Y:S01]  /*5cb0*/  MOV R3, 0x0 ;  /* 0x0000000000037802 */ /* 0x002fe20000000f00 */
[----:B------:R-:W-:Y:S02]  /*5cc0*/  HFMA2 R12, -RZ, RZ, 0, 5.9604644775390625e-08 ;  /* 0x00000001ff0c7431 */ /* 0x000fe400000001ff */
[----:B------:R-:W-:Y:S02]  /*5cd0*/  IMAD.MOV.U32 R8, RZ, RZ, 0x192 ;  /* 0x00000192ff087424 */ /* 0x000fe400078e00ff */
[----:B------:R-:W-:Y:S01]  /*5ce0*/  IMAD.MOV.U32 R13, RZ, RZ, RZ ;  /* 0x000000ffff0d7224 */ /* 0x000fe200078e00ff */
[----:B------:R-:W1:Y:S01]  /*5cf0*/  LDCU.64 UR6, c[0x4][0x80] ;  /* 0x01001000ff0677ac */ /* 0x000e620008000a00 */
[----:B------:R-:W3:Y:S01]  /*5d00*/  LDC.64 R2, c[0x4][R3] ;  /* 0x0100000003027b82 */ /* 0x000ee20000000a00 */
[----:B------:R-:W5:Y:S01]  /*5d10*/  LDCU.64 UR4, c[0x4][0x18] ;  /* 0x01000300ff0477ac */ /* 0x000f620008000a00 */
[----:B--2---:R-:W-:Y:S01]  /*5d20*/  MOV R5, UR9 ;  /* 0x0000000900057c02 */ /* 0x004fe20008000f00 */
[----:B------:R-:W-:Y:S01]  /*5d30*/  IMAD.U32 R4, RZ, RZ, UR8 ;  /* 0x00000008ff047e24 */ /* 0x000fe2000f8e00ff */
[----:B-1----:R-:W-:Y:S01]  /*5d40*/  MOV R7, UR7 ;  /* 0x0000000700077c02 */ /* 0x002fe20008000f00 */
[----:B------:R-:W-:Y:S01]  /*5d50*/  IMAD.U32 R6, RZ, RZ, UR6 ;  /* 0x00000006ff067e24 */ /* 0x000fe2000f8e00ff */
[----:B-----5:R-:W-:Y:S01]  /*5d60*/  MOV R11, UR5 ;  /* 0x00000005000b7c02 */ /* 0x020fe20008000f00 */
[----:B------:R-:W-:Y:S02]  /*5d70*/  IMAD.U32 R10, RZ, RZ, UR4 ;  /* 0x00000004ff0a7e24 */ /* 0x000fe4000f8e00ff */
[----:B------:R-:W-:Y:S07]  /*5d80*/  LEPC R20, `(.L_x_100) ;  /* 0x000000001014794e */ /* 0x000fee0000000000 */
[----:B---34-:R-:W-:Y:S05]  /*5d90*/  CALL.ABS.NOINC R2 ;  /* 0x0000000002007343 */ /* 0x018fea0003c00000 */
.L_x_100:
[----:B------:R-:W-:Y:S01]  /*5da0*/  F2FP.F16.E4M3.UNPACK_B R4, R81 ;  /* 0x00000051ff04723e */ /* 0x000fe200020006ff */
[----:B------:R-:W-:Y:S05]  /*5db0*/  WARPSYNC.ALL ;  /* 0x0000000000007948 */ /* 0x000fea0003800000 */
[----:B------:R-:W-:Y:S01]  /*5dc0*/  R2UR UR4, R48 ;  /* 0x00000000300472ca */ /* 0x000fe200000e0000 */
[--C-:B------:R-:W-:Y:S01]  /*5dd0*/  HADD2.F32 R53, -RZ, R4.reuse.H0_H0 ;  /* 0x20000004ff357230 */ /* 0x100fe20000004100 */
[-C--:B-1----:R-:W-:Y:S01]  /*5de0*/  F2FP.F16.E4M3.UNPACK_B R3, R80.reuse ;  /* 0x00000050ff03723e */ /* 0x082fe200020006ff */
[----:B------:R-:W-:Y:S01]  /*5df0*/  HADD2.F32 R54, -RZ, R4.H1_H1 ;  /* 0x30000004ff367230 */ /* 0x000fe20000004100 */
[----:B------:R-:W-:Y:S01]  /*5e00*/  F2FP.F16.E4M3.UNPACK_B R0, R80.H1 ;  /* 0x00000050ff00723e */ /* 0x000fe200030006ff */
[----:B------:R-:W-:Y:S01]  /*5e10*/  BSSY.RECONVERGENT B0, `(.L_x_101) ;  /* 0x0000099000007945 */ /* 0x000fe20003800200 */
[----:B------:R-:W-:Y:S01]  /*5e20*/  F2FP.F16.E4M3.UNPACK_B R64, R83.H1 ;  /* 0x00000053ff40723e */ /* 0x000fe200030006ff */
[--C-:B------:R-:W-:Y:S01]  /*5e30*/  HADD2.F32 R2, -RZ, R3.reuse.H0_H0 ;  /* 0x20000003ff027230 */ /* 0x100fe20000004100 */
[----:B----4-:R-:W-:Y:S01]  /*5e40*/  F2FP.F16.E4M3.UNPACK_B R74, R86 ;  /* 0x00000056ff4a723e */ /* 0x010fe200020006ff */
[----:B------:R-:W-:Y:S01]  /*5e50*/  HADD2.F32 R50, -RZ, R3.H1_H1 ;  /* 0x30000003ff327230 */ /* 0x000fe20000004100 */
[----:B------:R-:W-:Y:S01]  /*5e60*/  F2FP.F16.E4M3.UNPACK_B R3, R81.H1 ;  /* 0x00000051ff03723e */ /* 0x000fe200030006ff */
[--C-:B------:R-:W-:Y:S01]  /*5e70*/  HADD2.F32 R51, -RZ, R0.reuse.H0_H0 ;  /* 0x20000000ff337230 */ /* 0x100fe20000004100 */
[----:B------:R-:W-:Y:S01]  /*5e80*/  IADD3 R114, PT, PT, R100, UR49, RZ ;  /* 0x0000003164727c10 */ /* 0x000fe2000fffe0ff */
[----:B------:R-:W-:Y:S01]  /*5e90*/  HADD2.F32 R52, -RZ, R0.H1_H1 ;  /* 0x30000000ff347230 */ /* 0x000fe20000004100 */
[----:B------:R-:W-:Y:S01]  /*5ea0*/  LDTM.16dp32bit_t0_t15.x32 R4, tmem[UR4] ;  /* 0x00000004000479ee */ /* 0x000fe20008a80000 */
[----:B------:R-:W1:Y:S01]  /*5eb0*/  LDTM.16dp32bit_t16_t31.x32 R4, tmem[UR4+0x20] ;  /* 0x00002004000479ee */ /* 0x000e620008aa0000 */
[-C--:B------:R-:W-:Y:S01]  /*5ec0*/  F2FP.F16.E4M3.UNPACK_B R0, R82.reuse ;  /* 0x00000052ff00723e */ /* 0x080fe200020006ff */
[--C-:B------:R-:W-:Y:S01]  /*5ed0*/  HADD2.F32 R55, -RZ, R3.reuse.H0_H0 ;  /* 0x20000003ff377230 */ /* 0x100fe20000004100 */
[----:B------:R-:W-:Y:S01]  /*5ee0*/  SHF.L.U32 R117, R102, 0x4, RZ ;  /* 0x0000000466757819 */ /* 0x000fe200000006ff */
[----:B------:R-:W-:Y:S01]  /*5ef0*/  HADD2.F32 R56, -RZ, R3.H1_H1 ;  /* 0x30000003ff387230 */ /* 0x000fe20000004100 */
[----:B------:R-:W-:Y:S01]  /*5f00*/  F2FP.F16.E4M3.UNPACK_B R3, R82.H1 ;  /* 0x00000052ff03723e */ /* 0x000fe200030006ff */
[--C-:B------:R-:W-:Y:S01]  /*5f10*/  HADD2.F32 R57, -RZ, R0.reuse.H0_H0 ;  /* 0x20000000ff397230 */ /* 0x100fe20000004100 */
[----:B------:R-:W-:Y:S01]  /*5f20*/  IADD3 R114, PT, PT, R114, R117, RZ ;  /* 0x0000007572727210 */ /* 0x000fe20007ffe0ff */
[----:B------:R-:W-:Y:S01]  /*5f30*/  HADD2.F32 R58, -RZ, R0.H1_H1 ;  /* 0x30000000ff3a7230 */ /* 0x000fe20000004100 */
[----:B------:R-:W-:Y:S01]  /*5f40*/  F2FP.F16.E4M3.UNPACK_B R0, R83 ;  /* 0x00000053ff00723e */ /* 0x000fe200020006ff */
[--C-:B------:R-:W-:Y:S01]  /*5f50*/  HADD2.F32 R59, -RZ, R3.reuse.H0_H0 ;  /* 0x20000003ff3b7230 */ /* 0x100fe20000004100 */
[----:B------:R-:W-:Y:S01]  /*5f60*/  ISETP.NE.AND P0, PT, R110, RZ, PT ;  /* 0x000000ff6e00720c */ /* 0x000fe20003f05270 */
[----:B------:R-:W-:Y:S01]  /*5f70*/  HADD2.F32 R60, -RZ, R3.H1_H1 ;  /* 0x30000003ff3c7230 */ /* 0x000fe20000004100 */
[-C--:B------:R-:W-:Y:S01]  /*5f80*/  F2FP.F16.E4M3.UNPACK_B R3, R84.reuse ;  /* 0x00000054ff03723e */ /* 0x080fe200020006ff */
[--C-:B------:R-:W-:Y:S01]  /*5f90*/  HADD2.F32 R61, -RZ, R0.reuse.H0_H0 ;  /* 0x20000000ff3d7230 */ /* 0x100fe20000004100 */
[----:B------:R-:W-:Y:S01]  /*5fa0*/  ISETP.NE.AND P6, PT, R118, RZ, PT ;  /* 0x000000ff7600720c */ /* 0x000fe20003fc5270 */
[----:B------:R-:W-:Y:S01]  /*5fb0*/  HADD2.F32 R62, -RZ, R0.H1_H1 ;  /* 0x30000000ff3e7230 */ /* 0x000fe20000004100 */
[----:B------:R-:W-:Y:S01]  /*5fc0*/  F2FP.F16.E4M3.UNPACK_B R0, R84.H1 ;  /* 0x00000054ff00723e */ /* 0x000fe200030006ff */
[--C-:B------:R-:W-:Y:S02]  /*5fd0*/  HADD2.F32 R65, -RZ, R3.reuse.H0_H0 ;  /* 0x20000003ff417230 */ /* 0x100fe40000004100 */
[----:B------:R-:W-:Y:S01]  /*5fe0*/  HADD2.F32 R66, -RZ, R3.H1_H1 ;  /* 0x30000003ff427230 */ /* 0x000fe20000004100 */
[-C--:B------:R-:W-:Y:S01]  /*5ff0*/  F2FP.F16.E4M3.UNPACK_B R3, R85.reuse ;  /* 0x00000055ff03723e */ /* 0x080fe200020006ff */
[--C-:B------:R-:W-:Y:S02]  /*6000*/  HADD2.F32 R67, -RZ, R0.reuse.H0_H0 ;  /* 0x20000000ff437230 */ /* 0x100fe40000004100 */
[----:B------:R-:W-:Y:S01]  /*6010*/  HADD2.F32 R68, -RZ, R0.H1_H1 ;  /* 0x30000000ff447230 */ /* 0x000fe20000004100 */
[----:B------:R-:W-:Y:S01]  /*6020*/  F2FP.F16.E4M3.UNPACK_B R0, R85.H1 ;  /* 0x00000055ff00723e */ /* 0x000fe200030006ff */
[--C-:B------:R-:W-:Y:S02]  /*6030*/  HADD2.F32 R69, -RZ, R3.reuse.H0_H0 ;  /* 0x20000003ff457230 */ /* 0x100fe40000004100 */
[C---:B-1----:R-:W-:Y:S01]  /*6040*/  FMUL R7, R47.reuse, R7 ;  /* 0x000000072f077220 */ /* 0x042fe20000400000 */
[----:B------:R-:W-:Y:S01]  /*6050*/  HADD2.F32 R70, -RZ, R3.H1_H1 ;  /* 0x30000003ff467230 */ /* 0x000fe20000004100 */
[----:B------:R-:W-:Y:S01]  /*6060*/  F2FP.F16.E4M3.UNPACK_B R3, R86.H1 ;  /* 0x00000056ff03723e */ /* 0x000fe200030006ff */
[--C-:B------:R-:W-:Y:S02]  /*6070*/  HADD2.F32 R71, -RZ, R0.reuse.H0_H0 ;  /* 0x20000000ff477230 */ /* 0x100fe40000004100 */
[----:B------:R-:W-:Y:S02]  /*6080*/  HADD2.F32 R72, -RZ, R0.H1_H1 ;  /* 0x30000000ff487230 */ /* 0x000fe40000004100 */
[----:B------:R-:W-:Y:S01]  /*6090*/  FMUL R0, R47, R4 ;  /* 0x000000042f007220 */ /* 0x000fe20000400000 */
[--C-:B------:R-:W-:Y:S01]  /*60a0*/  HADD2.F32 R73, -RZ, R74.reuse.H0_H0 ;  /* 0x2000004aff497230 */ /* 0x100fe20000004100 */
[----:B------:R-:W-:Y:S01]  /*60b0*/  F2FP.F16.E4M3.UNPACK_B R4, R87 ;  /* 0x00000057ff04723e */ /* 0x000fe200020006ff */
[----:B------:R-:W-:Y:S02]  /*60c0*/  HADD2.F32 R74, -RZ, R74.H1_H1 ;  /* 0x3000004aff4a7230 */ /* 0x000fe40000004100 */
[----:B------:R-:W-:Y:S01]  /*60d0*/  FFMA R0, R49, R2, R0 ;  /* 0x0000000231007223 */ /* 0x000fe20000000000 */
[----:B------:R-:W-:Y:S01]  /*60e0*/  FMUL R2, R47, R5 ;  /* 0x000000052f027220 */ /* 0x000fe20000400000 */
[--C-:B------:R-:W-:Y:S01]  /*60f0*/  HADD2.F32 R75, -RZ, R3.reuse.H0_H0 ;  /* 0x20000003ff4b7230 */ /* 0x100fe20000004100 */
[----:B------:R-:W-:Y:S01]  /*6100*/  F2FP.F16.E4M3.UNPACK_B R5, R87.H1 ;  /* 0x00000057ff05723e */ /* 0x000fe200030006ff */
[----:B------:R-:W-:Y:S02]  /*6110*/  HADD2.F32 R76, -RZ, R3.H1_H1 ;  /* 0x30000003ff4c7230 */ /* 0x000fe40000004100 */
[----:B------:R-:W-:Y:S01]  /*6120*/  FFMA R2, R49, R50, R2 ;  /* 0x0000003231027223 */ /* 0x000fe20000000002 */
[--C-:B------:R-:W-:Y:S02]  /*6130*/  HADD2.F32 R50, -RZ, R4.reuse.H0_H0 ;  /* 0x20000004ff327230 */ /* 0x100fe40000004100 */
[C---:B------:R-:W-:Y:S01]  /*6140*/  FMUL R3, R47.reuse, R6 ;  /* 0x000000062f037220 */ /* 0x040fe20000400000 */
[--C-:B------:R-:W-:Y:S02]  /*6150*/  HADD2.F32 R77, -RZ, R5.reuse.H1_H1 ;  /* 0x30000005ff4d7230 */ /* 0x100fe40000004100 */
[C---:B------:R-:W-:Y:S01]  /*6160*/  FMUL R6, R47.reuse, R11 ;  /* 0x0000000b2f067220 */ /* 0x040fe20000400000 */
[----:B------:R-:W-:Y:S01]  /*6170*/  FMUL R11, R47, R16 ;  /* 0x000000102f0b7220 */ /* 0x000fe20000400000 */
[C---:B------:R-:W-:Y:S01]  /*6180*/  FFMA R3, R49.reuse, R51, R3 ;  /* 0x0000003331037223 */ /* 0x040fe20000000003 */
[----:B------:R-:W-:Y:S01]  /*6190*/  FFMA R7, R49, R52, R7 ;  /* 0x0000003431077223 */ /* 0x000fe20000000007 */
[----:B------:R-:W-:Y:S02]  /*61a0*/  HADD2.F32 R51, -RZ, R4.H1_H1 ;  /* 0x30000004ff337230 */ /* 0x000fe40000004100 */
[C---:B------:R-:W-:Y:S01]  /*61b0*/  FMUL R4, R47.reuse, R9 ;  /* 0x000000092f047220 */ /* 0x040fe20000400000 */
[----:B------:R-:W-:Y:S02]  /*61c0*/  HADD2.F32 R52, -RZ, R5.H0_H0 ;  /* 0x20000005ff347230 */ /* 0x000fe40000004100 */
[----:B------:R-:W-:Y:S01]  /*61d0*/  FMUL R16, R47, R21 ;  /* 0x000000152f107220 */ /* 0x000fe20000400000 */
[----:B------:R-:W-:Y:S01]  /*61e0*/  F2FP.SATFINITE.E4M3.F32.PACK_AB_MERGE_C R78, R7, R3, RZ ;  /* 0x00000003074e723e */ /* 0x000fe200048070ff */
[C---:B------:R-:W-:Y:S01]  /*61f0*/  FMUL R3, R47.reuse, R8 ;  /* 0x000000082f037220 */ /* 0x040fe20000400000 */
[C---:B------:R-:W-:Y:S01]  /*6200*/  FMUL R7, R47.reuse, R12 ;  /* 0x0000000c2f077220 */ /* 0x040fe20000400000 */
[C---:B------:R-:W-:Y:S01]  /*6210*/  FMUL R8, R47.reuse, R13 ;  /* 0x0000000d2f087220 */ /* 0x040fe20000400000 */
[----:B------:R-:W-:Y:S01]  /*6220*/  FMUL R12, R47, R17 ;  /* 0x000000112f0c7220 */ /* 0x000fe20000400000 */
[C---:B------:R-:W-:Y:S01]  /*6230*/  FFMA R3, R49.reuse, R53, R3 ;  /* 0x0000003531037223 */ /* 0x040fe20000000003 */
[----:B------:R-:W-:Y:S01]  /*6240*/  FFMA R4, R49, R54, R4 ;  /* 0x0000003631047223 */ /* 0x000fe20000000004 */
[C---:B------:R-:W-:Y:S01]  /*6250*/  FMUL R5, R47.reuse, R10 ;  /* 0x0000000a2f057220 */ /* 0x040fe20000400000 */
[C---:B------:R-:W-:Y:S01]  /*6260*/  FMUL R9, R47.reuse, R14 ;  /* 0x0000000e2f097220 */ /* 0x040fe20000400000 */
[C---:B------:R-:W-:Y:S01]  /*6270*/  FMUL R10, R47.reuse, R15 ;  /* 0x0000000f2f0a7220 */ /* 0x040fe20000400000 */
[----:B------:R-:W-:Y:S01]  /*6280*/  FMUL R15, R47, R20 ;  /* 0x000000142f0f7220 */ /* 0x000fe20000400000 */
[C---:B------:R-:W-:Y:S01]  /*6290*/  FFMA R5, R49.reuse, R55, R5 ;  /* 0x0000003731057223 */ /* 0x040fe20000000005 */
[C---:B------:R-:W-:Y:S01]  /*62a0*/  FFMA R6, R49.reuse, R56, R6 ;  /* 0x0000003831067223 */ /* 0x040fe20000000006 */
[C---:B------:R-:W-:Y:S01]  /*62b0*/  FFMA R7, R49.reuse, R57, R7 ;  /* 0x0000003931077223 */ /* 0x040fe20000000007 */
[C---:B------:R-:W-:Y:S01]  /*62c0*/  FFMA R8, R49.reuse, R58, R8 ;  /* 0x0000003a31087223 */ /* 0x040fe20000000008 */
[--C-:B------:R-:W-:Y:S02]  /*62d0*/  HADD2.F32 R63, -RZ, R64.reuse.H0_H0 ;  /* 0x20000040ff3f7230 */ /* 0x100fe40000004100 */
[C---:B------:R-:W-:Y:S01]  /*62e0*/  FFMA R9, R49.reuse, R59, R9 ;  /* 0x0000003b31097223 */ /* 0x040fe20000000009 */
[----:B------:R-:W-:Y:S01]  /*62f0*/  F2FP.SATFINITE.E4M3.F32.PACK_AB_MERGE_C R5, R6, R5, RZ ;  /* 0x000000050605723e */ /* 0x000fe200048070ff */
[C---:B------:R-:W-:Y:S01]  /*6300*/  FFMA R10, R49.reuse, R60, R10 ;  /* 0x0000003c310a7223 */ /* 0x040fe2000000000a */
[C---:B------:R-:W-:Y:S01]  /*6310*/  FFMA R11, R49.reuse, R61, R11 ;  /* 0x0000003d310b7223 */ /* 0x040fe2000000000b */
[----:B------:R-:W-:Y:S01]  /*6320*/  FFMA R12, R49, R62, R12 ;  /* 0x0000003e310c7223 */ /* 0x000fe2000000000c */
[C---:B------:R-:W-:Y:S01]  /*6330*/  FMUL R20, R47.reuse, R25 ;  /* 0x000000192f147220 */ /* 0x040fe20000400000 */
[C---:B------:R-:W-:Y:S01]  /*6340*/  FMUL R25, R47.reuse, R30 ;  /* 0x0000001e2f197220 */ /* 0x040fe20000400000 */
[C---:B------:R-:W-:Y:S01]  /*6350*/  FMUL R30, R47.reuse, R35 ;  /* 0x000000232f1e7220 */ /* 0x040fe20000400000 */
[----:B------:R-:W-:Y:S01]  /*6360*/  F2FP.SATFINITE.E4M3.F32.PACK_AB_MERGE_C R9, R10, R9, RZ ;  /* 0x000000090a09723e */ /* 0x000fe200048070ff */
[----:B------:R-:W-:Y:S02]  /*6370*/  HADD2.F32 R64, -RZ, R64.H1_H1 ;  /* 0x30000040ff407230 */ /* 0x000fe40000004100 */
[C---:B------:R-:W-:Y:S01]  /*6380*/  FMUL R13, R47.reuse, R18 ;  /* 0x000000122f0d7220 */ /* 0x040fe20000400000 */
[C---:B------:R-:W-:Y:S01]  /*6390*/  FMUL R14, R47.reuse, R19 ;  /* 0x000000132f0e7220 */ /* 0x040fe20000400000 */
[C---:B------:R-:W-:Y:S01]  /*63a0*/  FMUL R17, R47.reuse, R22 ;  /* 0x000000162f117220 */ /* 0x040fe20000400000 */
[----:B------:R-:W-:Y:S01]  /*63b0*/  FMUL R18, R47, R23 ;  /* 0x000000172f127220 */ /* 0x000fe20000400000 */
[C---:B------:R-:W-:Y:S01]  /*63c0*/  FFMA R13, R49.reuse, R63, R13 ;  /* 0x0000003f310d7223 */ /* 0x040fe2000000000d */
[C---:B------:R-:W-:Y:S01]  /*63d0*/  FFMA R14, R49.reuse, R64, R14 ;  /* 0x00000040310e7223 */ /* 0x040fe2000000000e */
[----:B------:R-:W-:Y:S01]  /*63e0*/  FFMA R15, R49, R65, R15 ;  /* 0x00000041310f7223 */ /* 0x000fe2000000000f */
[----:B------:R-:W-:Y:S01]  /*63f0*/  FMUL R19, R47, R24 ;  /* 0x000000182f137220 */ /* 0x000fe20000400000 */
[C---:B------:R-:W-:Y:S01]  /*6400*/  FFMA R16, R49.reuse, R66, R16 ;  /* 0x0000004231107223 */ /* 0x040fe20000000010 */
[----:B------:R-:W-:Y:S01]  /*6410*/  FFMA R17, R49, R67, R17 ;  /* 0x0000004331117223 */ /* 0x000fe20000000011 */
[----:B------:R-:W-:Y:S01]  /*6420*/  F2FP.SATFINITE.E4M3.F32.PACK_AB_MERGE_C R13, R14, R13, RZ ;  /* 0x0000000d0e0d723e */ /* 0x000fe200048070ff */
[C---:B------:R-:W-:Y:S01]  /*6430*/  FMUL R21, R47.reuse, R26 ;  /* 0x0000001a2f157220 */ /* 0x040fe20000400000 */
[----:B------:R-:W-:Y:S01]  /*6440*/  FMUL R22, R47, R27 ;  /* 0x0000001b2f167220 */ /* 0x000fe20000400000 */
[C---:B------:R-:W-:Y:S01]  /*6450*/  FFMA R18, R49.reuse, R68, R18 ;  /* 0x0000004431127223 */ /* 0x040fe20000000012 */
[----:B------:R-:W-:Y:S01]  /*6460*/  FFMA R19, R49, R69, R19 ;  /* 0x0000004531137223 */ /* 0x000fe20000000013 */
[----:B------:R-:W-:Y:S01]  /*6470*/  FMUL R23, R47, R28 ;  /* 0x0000001c2f177220 */ /* 0x000fe20000400000 */
[----:B------:R-:W-:Y:S01]  /*6480*/  FFMA R20, R49, R70, R20 ;  /* 0x0000004631147223 */ /* 0x000fe20000000014 */
[----:B------:R-:W-:Y:S01]  /*6490*/  FMUL R24, R47, R29 ;  /* 0x0000001d2f187220 */ /* 0x000fe20000400000 */
[C---:B------:R-:W-:Y:S01]  /*64a0*/  FFMA R21, R49.reuse, R71, R21 ;  /* 0x0000004731157223 */ /* 0x040fe20000000015 */
[----:B------:R-:W-:Y:S01]  /*64b0*/  FFMA R22, R49, R72, R22 ;  /* 0x0000004831167223 */ /* 0x000fe20000000016 */
[C---:B------:R-:W-:Y:S01]  /*64c0*/  FMUL R26, R47.reuse, R31 ;  /* 0x0000001f2f1a7220 */ /* 0x040fe20000400000 */
[----:B------:R-:W-:Y:S01]  /*64d0*/  FMUL R27, R47, R32 ;  /* 0x000000202f1b7220 */ /* 0x000fe20000400000 */
[----:B------:R-:W-:Y:S01]  /*64e0*/  FFMA R23, R49, R73, R23 ;  /* 0x0000004931177223 */ /* 0x000fe20000000017 */
[----:B------:R-:W-:Y:S01]  /*64f0*/  FMUL R28, R47, R33 ;  /* 0x000000212f1c7220 */ /* 0x000fe20000400000 */
[----:B------:R-:W-:Y:S01]  /*6500*/  FFMA R24, R49, R74, R24 ;  /* 0x0000004a31187223 */ /* 0x000fe20000000018 */
[----:B------:R-:W-:Y:S01]  /*6510*/  FMUL R29, R47, R34 ;  /* 0x000000222f1d7220 */ /* 0x000fe20000400000 */
[C---:B------:R-:W-:Y:S01]  /*6520*/  FFMA R25, R49.reuse, R75, R25 ;  /* 0x0000004b31197223 */ /* 0x040fe20000000019 */
[C---:B------:R-:W-:Y:S01]  /*6530*/  FFMA R26, R49.reuse, R76, R26 ;  /* 0x0000004c311a7223 */ /* 0x040fe2000000001a */
[C---:B------:R-:W-:Y:S01]  /*6540*/  FFMA R27, R49.reuse, R50, R27 ;  /* 0x00000032311b7223 */ /* 0x040fe2000000001b */
[C---:B------:R-:W-:Y:S01]  /*6550*/  FFMA R28, R49.reuse, R51, R28 ;  /* 0x00000033311c7223 */ /* 0x040fe2000000001c */
[----:B------:R-:W-:Y:S01]  /*6560*/  F2FP.SATFINITE.E4M3.F32.PACK_AB_MERGE_C R17, R18, R17, RZ ;  /* 0x000000111211723e */ /* 0x000fe200048070ff */
[C---:B------:R-:W-:Y:S01]  /*6570*/  FFMA R29, R49.reuse, R52, R29 ;  /* 0x00000034311d7223 */ /* 0x040fe2000000001d */
[----:B------:R-:W-:Y:S01]  /*6580*/  F2FP.SATFINITE.E4M3.F32.PACK_AB_MERGE_C R21, R22, R21, RZ ;  /* 0x000000151615723e */ /* 0x000fe200048070ff */
[----:B------:R-:W-:Y:S01]  /*6590*/  FFMA R30, R49, R77, R30 ;  /* 0x0000004d311e7223 */ /* 0x000fe2000000001e */
[----:B------:R-:W-:Y:S02]  /*65a0*/  F2FP.SATFINITE.E4M3.F32.PACK_AB_MERGE_C R32, R2, R0, R78 ;  /* 0x000000000220723e */ /* 0x000fe4000480704e */
[----:B------:R-:W-:Y:S02]  /*65b0*/  F2FP.SATFINITE.E4M3.F32.PACK_AB_MERGE_C R33, R4, R3, R5 ;  /* 0x000000030421723e */ /* 0x000fe40004807005 */
[----:B------:R-:W-:Y:S02]  /*65c0*/  F2FP.SATFINITE.E4M3.F32.PACK_AB_MERGE_C R34, R8, R7, R9 ;  /* 0x000000070822723e */ /* 0x000fe40004807009 */
[----:B------:R-:W-:Y:S02]  /*65d0*/  F2FP.SATFINITE.E4M3.F32.PACK_AB_MERGE_C R35, R12, R11, R13 ;  /* 0x0000000b0c23723e */ /* 0x000fe4000480700d */
[----:B------:R-:W-:Y:S02]  /*65e0*/  F2FP.SATFINITE.E4M3.F32.PACK_AB_MERGE_C R16, R16, R15, R17 ;  /* 0x0000000f1010723e */ /* 0x000fe40004807011 */
[----:B------:R-:W-:Y:S01]  /*65f0*/  F2FP.SATFINITE.E4M3.F32.PACK_AB_MERGE_C R17, R20, R19, R21 ;  /* 0x000000131411723e */ /* 0x000fe20004807015 */
[----:B------:R1:W-:Y:S01]  /*6600*/  STS.128 [R100+UR49+0x4200], R32 ;  /* 0x0042002064007988 */ /* 0x0003e20008000c31 */
[----:B------:R-:W-:Y:S02]  /*6610*/  F2FP.SATFINITE.E4M3.F32.PACK_AB_MERGE_C R18, R26, R25, RZ ;  /* 0x000000191a12723e */ /* 0x000fe400048070ff */
[----:B------:R-:W-:Y:S02]  /*6620*/  F2FP.SATFINITE.E4M3.F32.PACK_AB_MERGE_C R19, R30, R29, RZ ;  /* 0x0000001d1e13723e */ /* 0x000fe400048070ff */
[----:B------:R-:W-:Y:S02]  /*6630*/  F2FP.SATFINITE.E4M3.F32.PACK_AB_MERGE_C R18, R24, R23, R18 ;  /* 0x000000171812723e */ /* 0x000fe40004807012 */
[----:B------:R-:W-:Y:S02]  /*6640*/  F2FP.SATFINITE.E4M3.F32.PACK_AB_MERGE_C R19, R28, R27, R19 ;  /* 0x0000001b1c13723e */ /* 0x000fe40004807013 */
[----:B------:R-:W-:Y:S02]  /*6650*/  LEA R0, R105, UR49, 0x3 ;  /* 0x0000003169007c11 */ /* 0x000fe4000f8e18ff */
[----:B------:R-:W-:Y:S01]  /*6660*/  @P6 SHF.L.U32 R2, R104, 0x1f, RZ ;  /* 0x0000001f68026819 */ /* 0x000fe200000006ff */
[----:B------:R1:W-:Y:S01]  /*6670*/  STS.128 [R114+0x4210], R16 ;  /* 0x0042101072007388 */ /* 0x0003e20000000c00 */
[----:B------:R-:W-:Y:S01]  /*6680*/  @!PT LDS RZ, [RZ] ;  /* 0x00000000fffff984 */ /* 0x000fe20000000800 */
[----:B------:R-:W-:Y:S01]  /*6690*/  @!PT LDS RZ, [RZ] ;  /* 0x00000000fffff984 */ /* 0x000fe20000000800 */
[----:B------:R-:W-:Y:S01]  /*66a0*/  @!PT LDS RZ, [RZ] ;  /* 0x00000000fffff984 */ /* 0x000fe20000000800 */
[----:B------:R-:W-:Y:S01]  /*66b0*/  @!PT LDS RZ, [RZ] ;  /* 0x00000000fffff984 */ /* 0x000fe20000000800 */
[----:B------:R2:W-:Y:S07]  /*66c0*/  MEMBAR.ALL.CTA ;  /* 0x0000000000007992 */ /* 0x0005ee0000008000 */
[----:B--2---:R-:W2:Y:S02]  /*66d0*/  FENCE.VIEW.ASYNC.S ;  /* 0x00000000000073c6 */ /* 0x004ea40000000000 */
[----:B--2---:R-:W-:Y:S06]  /*66e0*/  BAR.SYNC.DEFER_BLOCKING 0x1, 0x80 ;  /* 0x0042000000007b1d */ /* 0x004fec0000010000 */
[----:B------:R-:W-:Y:S05]  /*66f0*/  @P0 BRA `(.L_x_102) ;  /* 0x0000000000280947 */ /* 0x000fea0003800000 */
[----:B------:R-:W-:Y:S02]  /*6700*/  UIADD3 UR4, UPT, UPT, UR49, 0x4200, URZ ;  /* 0x0000420031047890 */ /* 0x000fe4000fffe0ff */
[----:B------:R-:W-:Y:S01]  /*6710*/  UIADD3 UR6, UP0, UPT, UR52, 0x680, URZ ;  /* 0x0000068034067890 */ /* 0x000fe2000ff1e0ff */
[----:B------:R-:W-:Y:S03]  /*6720*/  UMOV UR43, UR36 ;  /* 0x00000024002b7c82 */ /* 0x000fe60008000000 */
[----:B------:R-:W-:Y:S01]  /*6730*/  MOV R109, UR4 ;  /* 0x00000004006d7c02 */ /* 0x000fe20008000f00 */
[----:B------:R-:W-:Y:S03]  /*6740*/  UIADD3.X UR7, UPT, UPT, URZ, UR53, URZ, UP0, !UPT ;  /* 0x00000035ff077290 */ /* 0x000fe600087fe4ff */
[----:B------:R-:W-:Y:S11]  /*6750*/  R2UR UR40, R109 ;  /* 0x000000006d2872ca */ /* 0x000ff600000e0000 */
[----:B------:R-:W-:Y:S02]  /*6760*/  @!UPT UIADD3 URZ, UPT, UPT, URZ, URZ, URZ ;  /* 0x000000fffffff290 */ /* 0x000fe4000fffe0ff */
[----:B------:R2:W-:Y:S01]  /*6770*/  UTMASTG.3D [UR40], [UR6] ;  /* 0x00000028060073b5 */ /* 0x0005e20008010000 */
[----:B------:R0:W-:Y:S01]  /*6780*/  UTMACMDFLUSH ;  /* 0x00000000000079b7 */ /* 0x0001e20000000000 */
[----:B--2---:R-:W-:Y:S04]  /*6790*/  DEPBAR.LE SB0, 0x1 ;  /* 0x000080400000791a */ /* 0x004fe80000000000 */
.L_x_102:
[----:B------:R-:W-:Y:S05]  /*67a0*/  BSYNC.RECONVERGENT B0 ;  /* 0x0000000000007941 */ /* 0x000fea0003800200 */
.L_x_101:
[----:B------:R-:W-:Y:S06]  /*67b0*/  BAR.SYNC.DEFER_BLOCKING 0x1, 0x80 ;  /* 0x0042000000007b1d */ /* 0x000fec0000010000 */
[----:B------:R-:W2:Y:S01]  /*67c0*/  @P6 SYNCS.PHASECHK.TRANS64.TRYWAIT P0, [R0+URZ+0x70], R2 ;  /* 0x00007002000065a7 */ /* 0x000ea200080011ff */
[----:B------:R-:W-:Y:S01]  /*67d0*/  BSSY B1, `(.L_x_103) ;  /* 0x0000021000017945 */ /* 0x000fe20003800000 */
[----:B--2---:R-:W-:Y:S03]  /*67e0*/  @P6 SEL R115, RZ, 0x1, !P0 ;  /* 0x00000001ff736807 */ /* 0x004fe60004000000 */
[----:B------:R-:W-:Y:S05]  /*67f0*/  @!P6 BRA `(.L_x_104) ;  /* 0x000000000078e947 */ /* 0x000fea0003800000 */
[----:B------:R-:W-:Y:S01]  /*6800*/  ISETP.NE.AND P1, PT, R116, RZ, PT ;  /* 0x000000ff7400720c */ /* 0x000fe20003f25270 */
[----:B------:R-:W-:Y:S01]  /*6810*/  BSSY B0, `(.L_x_105) ;  /* 0x0000009000007945 */ /* 0x000fe20003800000 */
[----:B------:R-:W-:Y:S11]  /*6820*/  ISETP.NE.AND P0, PT, R115, RZ, PT ;  /* 0x000000ff7300720c */ /* 0x000ff60003f05270 */
[----:B------:R-:W-:Y:S05]  /*6830*/  @P1 IMAD R2, R105, 0x1000, R100 ;  /* 0x0000100069021824 */ /* 0x000fea00078e0264 */
[----:B------:R-:W-:Y:S05]  /*6840*/  @P1 IADD3 R4, PT, PT, R2, UR49, RZ ;  /* 0x0000003102041c10 */ /* 0x000fea000fffe0ff */
[----:B------:R-:W-:Y:S01]  /*6850*/  @P1 IMAD.IADD R4, R4, 0x1, R117 ;  /* 0x0000000104041824 */ /* 0x000fe200078e0275 */
[----:B------:R-:W-:Y:S06]  /*6860*/  @P0 BRA `(.L_x_106) ;  /* 0x00000000000c0947 */ /* 0x000fec0003800000 */
[----:B------:R-:W-:Y:S04]  /*6870*/  SHF.L.U32 R3, R104, 0x1f, RZ ;  /* 0x0000001f68037819 */ /* 0x000fe800000006ff */
[----:B------:R-:W2:Y:S02]  /*6880*/  SYNCS.PHASECHK.TRANS64.TRYWAIT P0, [R0+URZ+0x70], R3 ;  /* 0x00007003000075a7 */ /* 0x000ea400080011ff */
[----:B--2---:R-:W-:Y:S05]  /*6890*/  @!P0 BRA `(.L_x_107) ;  /* 0x0000003400148947 */ /* 0x004fea0003800000 */
.L_x_106:
[----:B------:R-:W-:Y:S05]  /*68a0*/  BSYNC B0 ;  /* 0x0000000000007941 */ /* 0x000fea0003800000 */
.L_x_105:
[----:B------:R-:W-:Y:S01]  /*68b0*/  ISETP.NE.AND P0, PT, R116, RZ, PT ;  /* 0x000000ff7400720c */ /* 0x000fe20003f05270 */
[----:B------:R-:W-:Y:S11]  /*68c0*/  VIADD R105, R105, 0x1 ;  /* 0x0000000169697836 */ /* 0x000ff60000000000 */
[----:B------:R-:W-:Y:S01]  /*68d0*/  @!UPT UIADD3 URZ, UPT, UPT, URZ, URZ, URZ ;  /* 0x000000fffffff290 */ /* 0x000fe2000fffe0ff */
[----:B------:R3:W4:Y:S04]  /*68e0*/  @P0 LDS.128 R80, [R2+UR49+0x200] ;  /* 0x0002003102500984 */ /* 0x0007280008000c00 */
[----:B------:R1:W1:Y:S01]  /*68f0*/  @P0 LDS.128 R84, [R4+0x210] ;  /* 0x0002100004540984 */ /* 0x0002620000000c00 */
        /* <DEDUP_REMOVED lines=8> */
[----:B---3--:R-:W-:Y:S02]  /*6980*/  VIADD R2, R0, 0x90 ;  /* 0x0000009000027836 */ /* 0x008fe40000000000 */
[----:B--2---:R-:W-:Y:S05]  /*6990*/  IMAD.U32 R0, RZ, RZ, UR37 ;  /* 0x00000025ff007e24 */ /* 0x004fea000f8e00ff */
[----:B------:R-:W-:Y:S04]  /*69a0*/  PRMT R0, R0, 0x654, R2 ;  /* 0x0000065400007816 */ /* 0x000fe80000000002 */
[----:B-----5:R2:W-:Y:S02]  /*69b0*/  SYNCS.ARRIVE.TRANS64.RED.A1T0 RZ, [R0+URZ], RZ ;  /* 0x000000ff00ff79a7 */ /* 0x0205e400081004ff */
[----:B--2---:R-:W-:Y:S04]  /*69c0*/  SEL R0, RZ, 0x1, P0 ;  /* 0x00000001ff007807 */ /* 0x004fe80000000000 */
[----:B-1--4-:R-:W-:Y:S02]  /*69d0*/  LOP3.LUT R104, R104, R0, RZ, 0x3c, !PT ;  /* 0x0000000068687212 */ /* 0x012fe400078e3cff */
.L_x_104:
[----:B------:R-:W-:Y:S05]  /*69e0*/  BSYNC B1 ;  /* 0x0000000000017941 */ /* 0x000fea0003800000 */
.L_x_103:
[----:B------:R-:W-:Y:S05]  /*69f0*/  VIADD R0, R48, 0x40 ;  /* 0x0000004030007836 */ /* 0x000fea0000000000 */
[----:B------:R-:W-:Y:S04]  /*6a00*/  SHF.R.U32.HI R0, RZ, 0x15, R0 ;  /* 0x00000015ff007819 */ /* 0x000fe80000011600 */
[----:B------:R-:W-:Y:S11]  /*6a10*/  LOP3.LUT P0, RZ, R0, 0x3, R101, 0x48, !PT ;  /* 0x0000000300ff7812 */ /* 0x000ff60007804865 */
[----:B------:R-:W-:Y:S02]  /*6a20*/  @!UPT UIADD3 URZ, UPT, UPT, URZ, URZ, URZ ;  /* 0x000000fffffff290 */ /* 0x000fe4000fffe0ff */
[----:B------:R-:W-:Y:S05]  /*6a30*/  @!P0 BRA `(.L_x_108) ;  /* 0x0000000000408947 */ /* 0x000fea0003800000 */
[----:B------:R-:W2:Y:S01]  /*6a40*/  LDCU.64 UR8, c[0x4][0x78] ;  /* 0x01000f00ff0877ac */ /* 0x000ea20008000a00 */
[----:B------:R-:W-:Y:S01]  /*6a50*/  MOV R3, 0x0 ;  /* 0x0000000000037802 */ /* 0x000fe20000000f00 */
[----:B------:R-:W-:Y:S02]  /*6a60*/  HFMA2 R12, -RZ, RZ, 0, 5.9604644775390625e-08 ;  /* 0x00000001ff0c7431 */ /* 0x000fe400000001ff */
[----:B------:R-:W-:Y:S02]  /*6a70*/  IMAD.MOV.U32 R8, RZ, RZ, 0x192 ;  /* 0x00000192ff087424 */ /* 0x000fe400078e00ff */
[----:B------:R-:W-:Y:S01]  /*6a80*/  IMAD.MOV.U32 R13, RZ, RZ, RZ ;  /* 0x000000ffff0d7224 */ /* 0x000fe200078e00ff */
[----:B------:R-:W3:Y:S01]  /*6a90*/  LDCU.64 UR6, c[0x4][0x80] ;  /* 0x01001000ff0677ac */ /* 0x000ee20008000a00 */
[----:B------:R-:W4:Y:S01]  /*6aa0*/  LDC.64 R2, c[0x4][R3] ;  /* 0x0100000003027b82 */ /* 0x000f220000000a00 */
[----:B------:R-:W5:Y:S01]  /*6ab0*/  LDCU.64 UR4, c[0x4][0x18] ;  /* 0x01000300ff0477ac */ /* 0x000f620008000a00 */
[----:B--2---:R-:W-:Y:S01]  /*6ac0*/  MOV R5, UR9 ;  /* 0x0000000900057c02 */ /* 0x004fe20008000f00 */
[----:B------:R-:W-:Y:S01]  /*6ad0*/  IMAD.U32 R4, RZ, RZ, UR8 ;  /* 0x00000008ff047e24 */ /* 0x000fe2000f8e00ff */
[----:B---3--:R-:W-:Y:S01]  /*6ae0*/  MOV R7, UR7 ;  /* 0x0000000700077c02 */ /* 0x008fe20008000f00 */
[----:B------:R-:W-:Y:S01]  /*6af0*/  IMAD.U32 R6, RZ, RZ, UR6 ;  /* 0x00000006ff067e24 */ /* 0x000fe2000f8e00ff */
[----:B-----5:R-:W-:Y:S01]  /*6b00*/  MOV R11, UR5 ;  /* 0x00000005000b7c02 */ /* 0x020fe20008000f00 */
[----:B------:R-:W-:Y:S02]  /*6b10*/  IMAD.U32 R10, RZ, RZ, UR4 ;  /* 0x00000004ff0a7e24 */ /* 0x000fe4000f8e00ff */
[----:B------:R-:W-:Y:S07]  /*6b20*/  LEPC R20, `(.L_x_108) ;  /* 0x000000001014794e */ /* 0x000fee0000000000 */
[----:B-1--4-:R-:W-:Y:S05]  /*6b30*/  CALL.ABS.NOINC R2 ;  /* 0x0000000002007343 */ /* 0x012fea0003c00000 */
.L_x_108:
[-C--:B------:R-:W-:Y:S01]  /*6b40*/  F2FP.F16.E4M3.UNPACK_B R0, R81.reuse ;  /* 0x00000051ff00723e */ /* 0x080fe200020006ff */
[----:B------:R-:W-:Y:S05]  /*6b50*/  WARPSYNC.ALL ;  /* 0x0000000000007948 */ /* 0x000fea0003800000 */
[----:B------:R-:W-:Y:S01]  /*6b60*/  R2UR UR4, R48 ;  /* 0x00000000300472ca */ /* 0x000fe200000e0000 */
[--C-:B------:R-:W-:Y:S01]  /*6b70*/  HADD2.F32 R54, -RZ, R0.reuse.H0_H0 ;  /* 0x20000000ff367230 */ /* 0x100fe20000004100 */
[-C--:B------:R-:W-:Y:S01]  /*6b80*/  F2FP.F16.E4M3.UNPACK_B R2, R80.reuse.H1 ;  /* 0x00000050ff02723e */ /* 0x080fe200030006ff */
[----:B------:R-:W-:Y:S01]  /*6b90*/  HADD2.F32 R55, -RZ, R0.H1_H1 ;  /* 0x30000000ff377230 */ /* 0x000fe20000004100 */
[----:B------:R-:W-:Y:S01]  /*6ba0*/  F2FP.F16.E4M3.UNPACK_B R0, R81.H1 ;  /* 0x00000051ff00723e */ /* 0x000fe200030006ff */
[----:B------:R-:W-:Y:S01]  /*6bb0*/  BSSY.RECONVERGENT B0, `(.L_x_109) ;  /* 0x0000095000007945 */ /* 0x000fe20003800200 */
[----:B------:R-:W-:Y:S01]  /*6bc0*/  F2FP.F16.E4M3.UNPACK_B R3, R80 ;  /* 0x00000050ff03723e */ /* 0x000fe200020006ff */
[----:B------:R-:W-:Y:S01]  /*6bd0*/  HADD2.F32 R52, -RZ, R2.H0_H0 ;  /* 0x20000002ff347230 */ /* 0x000fe20000004100 */
[----:B------:R-:W-:Y:S01]  /*6be0*/  ISETP.NE.AND P0, PT, R110, RZ, PT ;  /* 0x000000ff6e00720c */ /* 0x000fe20003f05270 */
[--C-:B------:R-:W-:Y:S01]  /*6bf0*/  HADD2.F32 R56, -RZ, R0.reuse.H0_H0 ;  /* 0x20000000ff387230 */ /* 0x100fe20000004100 */
[----:B------:R-:W-:Y:S01]  /*6c00*/  ISETP.NE.AND P6, PT, R118, RZ, PT ;  /* 0x000000ff7600720c */ /* 0x000fe20003fc5270 */
[----:B------:R-:W-:Y:S01]  /*6c10*/  HADD2.F32 R57, -RZ, R0.H1_H1 ;  /* 0x30000000ff397230 */ /* 0x000fe20000004100 */
[-C--:B------:R-:W-:Y:S01]  /*6c20*/  F2FP.F16.E4M3.UNPACK_B R0, R83.reuse ;  /* 0x00000053ff00723e */ /* 0x080fe200020006ff */
[----:B-1----:R-:W-:Y:S01]  /*6c30*/  LDTM.16dp32bit_t0_t15.x32 R4, tmem[UR4+0x40] ;  /* 0x00004004000479ee */ /* 0x002fe20008a80000 */
[----:B------:R-:W1:Y:S01]  /*6c40*/  LDTM.16dp32bit_t16_t31.x32 R4, tmem[UR4+0x60] ;  /* 0x00006004000479ee */ /* 0x000e620008aa0000 */
[----:B------:R-:W-:Y:S01]  /*6c50*/  HADD2.F32 R53, -RZ, R2.H1_H1 ;  /* 0x30000002ff357230 */ /* 0x000fe20000004100 */
[----:B------:R-:W-:Y:S01]  /*6c60*/  F2FP.F16.E4M3.UNPACK_B R2, R82.H1 ;  /* 0x00000052ff02723e */ /* 0x000fe200030006ff */
[--C-:B------:R-:W-:Y:S02]  /*6c70*/  HADD2.F32 R50, -RZ, R3.reuse.H0_H0 ;  /* 0x20000003ff327230 */ /* 0x100fe40000004100 */
[--C-:B------:R-:W-:Y:S02]  /*6c80*/  HADD2.F32 R62, -RZ, R0.reuse.H0_H0 ;  /* 0x20000000ff3e7230 */ /* 0x100fe40000004100 */
[----:B------:R-:W-:Y:S01]  /*6c90*/  HADD2.F32 R63, -RZ, R0.H1_H1 ;  /* 0x30000000ff3f7230 */ /* 0x000fe20000004100 */
[----:B------:R-:W-:Y:S01]  /*6ca0*/  F2FP.F16.E4M3.UNPACK_B R0, R84.H1 ;  /* 0x00000054ff00723e */ /* 0x000fe200030006ff */
[--C-:B------:R-:W-:Y:S02]  /*6cb0*/  HADD2.F32 R60, -RZ, R2.reuse.H0_H0 ;  /* 0x20000002ff3c7230 */ /* 0x100fe40000004100 */
[----:B------:R-:W-:Y:S01]  /*6cc0*/  HADD2.F32 R61, -RZ, R2.H1_H1 ;  /* 0x30000002ff3d7230 */ /* 0x000fe20000004100 */
[----:B------:R-:W-:Y:S01]  /*6cd0*/  F2FP.F16.E4M3.UNPACK_B R2, R83.H1 ;  /* 0x00000053ff02723e */ /* 0x000fe200030006ff */
[----:B------:R-:W-:Y:S01]  /*6ce0*/  HADD2.F32 R51, -RZ, R3.H1_H1 ;  /* 0x30000003ff337230 */ /* 0x000fe20000004100 */
[----:B------:R-:W-:Y:S01]  /*6cf0*/  F2FP.F16.E4M3.UNPACK_B R3, R82 ;  /* 0x00000052ff03723e */ /* 0x000fe200020006ff */
[--C-:B------:R-:W-:Y:S02]  /*6d00*/  HADD2.F32 R68, -RZ, R0.reuse.H0_H0 ;  /* 0x20000000ff447230 */ /* 0x100fe40000004100 */
[----:B------:R-:W-:Y:S01]  /*6d10*/  HADD2.F32 R69, -RZ, R0.H1_H1 ;  /* 0x30000000ff457230 */ /* 0x000fe20000004100 */
[-C--:B------:R-:W-:Y:S01]  /*6d20*/  F2FP.F16.E4M3.UNPACK_B R0, R85.reuse.H1 ;  /* 0x00000055ff00723e */ /* 0x080fe200030006ff */
[--C-:B------:R-:W-:Y:S02]  /*6d30*/  HADD2.F32 R64, -RZ, R2.reuse.H0_H0 ;  /* 0x20000002ff407230 */ /* 0x100fe40000004100 */
[----:B------:R-:W-:Y:S01]  /*6d40*/  HADD2.F32 R65, -RZ, R2.H1_H1 ;  /* 0x30000002ff417230 */ /* 0x000fe20000004100 */
[----:B------:R-:W-:Y:S01]  /*6d50*/  F2FP.F16.E4M3.UNPACK_B R2, R85 ;  /* 0x00000055ff02723e */ /* 0x000fe200020006ff */
[--C-:B------:R-:W-:Y:S02]  /*6d60*/  HADD2.F32 R58, -RZ, R3.reuse.H0_H0 ;  /* 0x20000003ff3a7230 */ /* 0x100fe40000004100 */
[C---:B-1----:R-:W-:Y:S01]  /*6d70*/  FMUL R7, R47.reuse, R7 ;  /* 0x000000072f077220 */ /* 0x042fe20000400000 */
[----:B------:R-:W-:Y:S01]  /*6d80*/  HADD2.F32 R59, -RZ, R3.H1_H1 ;  /* 0x30000003ff3b7230 */ /* 0x000fe20000004100 */
[----:B------:R-:W-:Y:S01]  /*6d90*/  F2FP.F16.E4M3.UNPACK_B R3, R84 ;  /* 0x00000054ff03723e */ /* 0x000fe200020006ff */
[--C-:B------:R-:W-:Y:S02]  /*6da0*/  HADD2.F32 R72, -RZ, R0.reuse.H0_H0 ;  /* 0x20000000ff487230 */ /* 0x100fe40000004100 */
[C---:B------:R-:W-:Y:S01]  /*6db0*/  FMUL R11, R47.reuse, R11 ;  /* 0x0000000b2f0b7220 */ /* 0x040fe20000400000 */
[----:B------:R-:W-:Y:S01]  /*6dc0*/  HADD2.F32 R73, -RZ, R0.H1_H1 ;  /* 0x30000000ff497230 */ /* 0x000fe20000004100 */
[----:B------:R-:W-:Y:S01]  /*6dd0*/  F2FP.F16.E4M3.UNPACK_B R0, R87 ;  /* 0x00000057ff00723e */ /* 0x000fe200020006ff */
[--C-:B------:R-:W-:Y:S02]  /*6de0*/  HADD2.F32 R70, -RZ, R2.reuse.H0_H0 ;  /* 0x20000002ff467230 */ /* 0x100fe40000004100 */
[C---:B------:R-:W-:Y:S01]  /*6df0*/  FMUL R15, R47.reuse, R15 ;  /* 0x0000000f2f0f7220 */ /* 0x040fe20000400000 */
[----:B------:R-:W-:Y:S01]  /*6e00*/  HADD2.F32 R71, -RZ, R2.H1_H1 ;  /* 0x30000002ff477230 */ /* 0x000fe20000004100 */
[-C--:B------:R-:W-:Y:S01]  /*6e10*/  F2FP.F16.E4M3.UNPACK_B R2, R86.reuse.H1 ;  /* 0x00000056ff02723e */ /* 0x080fe200030006ff */
[--C-:B------:R-:W-:Y:S02]  /*6e20*/  HADD2.F32 R66, -RZ, R3.reuse.H0_H0 ;  /* 0x20000003ff427230 */ /* 0x100fe40000004100 */
[----:B------:R-:W-:Y:S01]  /*6e30*/  HADD2.F32 R67, -RZ, R3.H1_H1 ;  /* 0x30000003ff437230 */ /* 0x000fe20000004100 */
[----:B------:R-:W-:Y:S01]  /*6e40*/  F2FP.F16.E4M3.UNPACK_B R3, R86 ;  /* 0x00000056ff03723e */ /* 0x000fe200020006ff */
[--C-:B------:R-:W-:Y:S02]  /*6e50*/  HADD2.F32 R78, -RZ, R0.reuse.H0_H0 ;  /* 0x20000000ff4e7230 */ /* 0x100fe40000004100 */
[----:B------:R-:W-:Y:S02]  /*6e60*/  HADD2.F32 R79, -RZ, R0.H1_H1 ;  /* 0x30000000ff4f7230 */ /* 0x000fe40000004100 */
[C---:B------:R-:W-:Y:S01]  /*6e70*/  FMUL R0, R47.reuse, R4 ;  /* 0x000000042f007220 */ /* 0x040fe20000400000 */
[--C-:B------:R-:W-:Y:S02]  /*6e80*/  HADD2.F32 R76, -RZ, R2.reuse.H0_H0 ;  /* 0x20000002ff4c7230 */ /* 0x100fe40000004100 */
[----:B------:R-:W-:Y:S01]  /*6e90*/  FMUL R4, R47, R8 ;  /* 0x000000082f047220 */ /* 0x000fe20000400000 */
[----:B------:R-:W-:Y:S02]  /*6ea0*/  HADD2.F32 R77, -RZ, R2.H1_H1 ;  /* 0x30000002ff4d7230 */ /* 0x000fe40000004100 */
[----:B------:R-:W-:Y:S01]  /*6eb0*/  FFMA R0, R49, R50, R0 ;  /* 0x0000003231007223 */ /* 0x000fe20000000000 */
[--C-:B------:R-:W-:Y:S02]  /*6ec0*/  HADD2.F32 R74, -RZ, R3.reuse.H0_H0 ;  /* 0x20000003ff4a7230 */ /* 0x100fe40000004100 */
[C---:B------:R-:W-:Y:S01]  /*6ed0*/  FMUL R2, R47.reuse, R5 ;  /* 0x000000052f027220 */ /* 0x040fe20000400000 */
[----:B------:R-:W-:Y:S02]  /*6ee0*/  HADD2.F32 R75, -RZ, R3.H1_H1 ;  /* 0x30000003ff4b7230 */ /* 0x000fe40000004100 */
[C---:B------:R-:W-:Y:S01]  /*6ef0*/  FMUL R5, R47.reuse, R9 ;  /* 0x000000092f057220 */ /* 0x040fe20000400000 */
[----:B------:R-:W-:Y:S01]  /*6f00*/  FMUL R8, R47, R12 ;  /* 0x0000000c2f087220 */ /* 0x000fe20000400000 */
[----:B------:R-:W-:Y:S01]  /*6f10*/  FFMA R2, R49, R51, R2 ;  /* 0x0000003331027223 */ /* 0x000fe20000000002 */
[C---:B------:R-:W-:Y:S01]  /*6f20*/  FMUL R9, R47.reuse, R13 ;  /* 0x0000000d2f097220 */ /* 0x040fe20000400000 */
[C---:B------:R-:W-:Y:S01]  /*6f30*/  FMUL R12, R47.reuse, R21 ;  /* 0x000000152f0c7220 */ /* 0x040fe20000400000 */
[C---:B------:R-:W-:Y:S01]  /*6f40*/  FMUL R21, R47.reuse, R30 ;  /* 0x0000001e2f157220 */ /* 0x040fe20000400000 */
[C---:B------:R-:W-:Y:S01]  /*6f50*/  FMUL R13, R47.reuse, R22 ;  /* 0x000000162f0d7220 */ /* 0x040fe20000400000 */
[C---:B------:R-:W-:Y:S01]  /*6f60*/  FMUL R22, R47.reuse, R31 ;  /* 0x0000001f2f167220 */ /* 0x040fe20000400000 */
        /* <DEDUP_REMOVED lines=8> */
[C---:B------:R-:W-:Y:S01]  /*6ff0*/  FFMA R6, R49.reuse, R56, R6 ;  /* 0x0000003831067223 */ /* 0x040fe20000000006 */
[C---:B------:R-:W-:Y:S01]  /*7000*/  FFMA R11, R49.reuse, R57, R11 ;  /* 0x00000039310b7223 */ /* 0x040fe2000000000b */
[C---:B------:R-:W-:Y:S01]  /*7010*/  FFMA R8, R49.reuse, R58, R8 ;  /* 0x0000003a31087223 */ /* 0x040fe20000000008 */
[----:B------:R-:W-:Y:S01]  /*7020*/  FFMA R9, R49, R59, R9 ;  /* 0x0000003b31097223 */ /* 0x000fe20000000009 */
[----:B------:R-:W-:Y:S01]  /*7030*/  F2FP.SATFINITE.E4M3.F32.PACK_AB_MERGE_C R52, R7, R3, RZ ;  /* 0x000000030734723e */ /* 0x000fe200048070ff */
[----:B------:R-:W-:Y:S01]  /*7040*/  FFMA R10, R49, R60, R10 ;  /* 0x0000003c310a7223 */ /* 0x000fe2000000000a */
[----:B------:R-:W-:Y:S01]  /*7050*/  F2FP.SATFINITE.E4M3.F32.PACK_AB_MERGE_C R53, R11, R6, RZ ;  /* 0x000000060b35723e */ /* 0x000fe200048070ff */
[----:B------:R-:W-:Y:S01]  /*7060*/  FFMA R15, R49, R61, R15 ;  /* 0x0000003d310f7223 */ /* 0x000fe2000000000f */
[C---:B------:R-:W-:Y:S01]  /*7070*/  FMUL R3, R47.reuse, R16 ;  /* 0x000000102f037220 */ /* 0x040fe20000400000 */
[C---:B------:R-:W-:Y:S01]  /*7080*/  FMUL R6, R47.reuse, R17 ;  /* 0x000000112f067220 */ /* 0x040fe20000400000 */
[----:B------:R-:W-:Y:S01]  /*7090*/  F2FP.F16.E4M3.UNPACK_B R51, R87.H1 ;  /* 0x00000057ff33723e */ /* 0x000fe200030006ff */
[----:B------:R-:W-:Y:S01]  /*70a0*/  FMUL R11, R47, R20 ;  /* 0x000000142f0b7220 */ /* 0x000fe20000400000 */
[----:B------:R-:W-:Y:S01]  /*70b0*/  F2FP.SATFINITE.E4M3.F32.PACK_AB_MERGE_C R54, R15, R10, RZ ;  /* 0x0000000a0f36723e */ /* 0x000fe200048070ff */
[C---:B------:R-:W-:Y:S01]  /*70c0*/  FFMA R3, R49.reuse, R62, R3 ;  /* 0x0000003e31037223 */ /* 0x040fe20000000003 */
[----:B------:R-:W-:Y:S01]  /*70d0*/  FFMA R6, R49, R63, R6 ;  /* 0x0000003f31067223 */ /* 0x000fe20000000006 */
[----:B------:R-:W-:Y:S01]  /*70e0*/  FMUL R20, R47, R29 ;  /* 0x0000001d2f147220 */ /* 0x000fe20000400000 */
[----:B------:R-:W-:Y:S01]  /*70f0*/  F2FP.SATFINITE.E4M3.F32.PACK_AB_MERGE_C R29, R5, R4, R53 ;  /* 0x00000004051d723e */ /* 0x000fe20004807035 */
[----:B------:R-:W-:Y:S01]  /*7100*/  FMUL R10, R47, R19 ;  /* 0x000000132f0a7220 */ /* 0x000fe20000400000 */
[----:B------:R-:W-:Y:S01]  /*7110*/  F2FP.SATFINITE.E4M3.F32.PACK_AB_MERGE_C R30, R9, R8, R54 ;  /* 0x00000008091e723e */ /* 0x000fe20004807036 */
        /* <DEDUP_REMOVED lines=10> */
[----:B------:R-:W-:Y:S01]  /*71c0*/  FFMA R14, R49, R69, R14 ;  /* 0x00000045310e7223 */ /* 0x000fe2000000000e */
[----:B------:R-:W-:Y:S01]  /*71d0*/  FMUL R18, R47, R27 ;  /* 0x0000001b2f127220 */ /* 0x000fe20000400000 */
[C---:B------:R-:W-:Y:S01]  /*71e0*/  FFMA R15, R49.reuse, R70, R15 ;  /* 0x00000046310f7223 */ /* 0x040fe2000000000f */
[C---:B------:R-:W-:Y:S01]  /*71f0*/  FFMA R16, R49.reuse, R71, R16 ;  /* 0x0000004731107223 */ /* 0x040fe20000000010 */
[C---:B------:R-:W-:Y:S01]  /*7200*/  FFMA R17, R49.reuse, R72, R17 ;  /* 0x0000004831117223 */ /* 0x040fe20000000011 */
[C---:B------:R-:W-:Y:S01]  /*7210*/  FFMA R18, R49.reuse, R73, R18 ;  /* 0x0000004931127223 */ /* 0x040fe20000000012 */
[----:B------:R-:W-:Y:S01]  /*7220*/  FFMA R19, R49, R74, R19 ;  /* 0x0000004a31137223 */ /* 0x000fe20000000013 */
[----:B------:R-:W-:Y:S01]  /*7230*/  FMUL R23, R47, R32 ;  /* 0x000000202f177220 */ /* 0x000fe20000400000 */
[----:B------:R-:W-:Y:S01]  /*7240*/  FFMA R20, R49, R75, R20 ;  /* 0x0000004b31147223 */ /* 0x000fe20000000014 */
[----:B------:R-:W-:Y:S01]  /*7250*/  FMUL R24, R47, R33 ;  /* 0x000000212f187220 */ /* 0x000fe20000400000 */
[--C-:B------:R-:W-:Y:S02]  /*7260*/  HADD2.F32 R50, -RZ, R51.reuse.H0_H0 ;  /* 0x20000033ff327230 */ /* 0x100fe40000004100 */
[----:B------:R-:W-:Y:S01]  /*7270*/  FFMA R21, R49, R76, R21 ;  /* 0x0000004c31157223 */ /* 0x000fe20000000015 */
[----:B------:R-:W-:Y:S02]  /*7280*/  HADD2.F32 R51, -RZ, R51.H1_H1 ;  /* 0x30000033ff337230 */ /* 0x000fe40000004100 */
[----:B------:R-:W-:Y:S01]  /*7290*/  FMUL R25, R47, R34 ;  /* 0x000000222f197220 */ /* 0x000fe20000400000 */
[----:B------:R-:W-:Y:S01]  /*72a0*/  FFMA R22, R49, R77, R22 ;  /* 0x0000004d31167223 */ /* 0x000fe20000000016 */
[----:B------:R-:W-:Y:S01]  /*72b0*/  FMUL R26, R47, R35 ;  /* 0x000000232f1a7220 */ /* 0x000fe20000400000 */
[----:B------:R-:W-:Y:S01]  /*72c0*/  F2FP.SATFINITE.E4M3.F32.PACK_AB_MERGE_C R7, R10, R7, RZ ;  /* 0x000000070a07723e */ /* 0x000fe200048070ff */
[C---:B------:R-:W-:Y:S01]  /*72d0*/  FFMA R23, R49.reuse, R78, R23 ;  /* 0x0000004e31177223 */ /* 0x040fe20000000017 */
[C---:B------:R-:W-:Y:S01]  /*72e0*/  FFMA R24, R49.reuse, R79, R24 ;  /* 0x0000004f31187223 */ /* 0x040fe20000000018 */
[C---:B------:R-:W-:Y:S01]  /*72f0*/  FFMA R25, R49.reuse, R50, R25 ;  /* 0x0000003231197223 */ /* 0x040fe20000000019 */
[----:B------:R-:W-:Y:S01]  /*7300*/  FFMA R26, R49, R51, R26 ;  /* 0x00000033311a7223 */ /* 0x000fe2000000001a */
[----:B------:R-:W-:Y:S02]  /*7310*/  F2FP.SATFINITE.E4M3.F32.PACK_AB_MERGE_C R28, R2, R0, R52 ;  /* 0x00000000021c723e */ /* 0x000fe40004807034 */
[----:B------:R-:W-:Y:S02]  /*7320*/  F2FP.SATFINITE.E4M3.F32.PACK_AB_MERGE_C R31, R6, R3, R7 ;  /* 0x00000003061f723e */ /* 0x000fe40004807007 */
[----:B------:R-:W-:Y:S02]  /*7330*/  F2FP.SATFINITE.E4M3.F32.PACK_AB_MERGE_C R13, R14, R13, RZ ;  /* 0x0000000d0e0d723e */ /* 0x000fe400048070ff */
[----:B------:R-:W-:Y:S01]  /*7340*/  F2FP.SATFINITE.E4M3.F32.PACK_AB_MERGE_C R17, R18, R17, RZ ;  /* 0x000000111211723e */ /* 0x000fe200048070ff */
[----:B------:R1:W-:Y:S01]  /*7350*/  STS.128 [R100+UR49+0x5200], R28 ;  /* 0x0052001c64007988 */ /* 0x0003e20008000c31 */
[----:B------:R-:W-:Y:S02]  /*7360*/  F2FP.SATFINITE.E4M3.F32.PACK_AB_MERGE_C R14, R22, R21, RZ ;  /* 0x00000015160e723e */ /* 0x000fe400048070ff */
[----:B------:R-:W-:Y:S02]  /*7370*/  F2FP.SATFINITE.E4M3.F32.PACK_AB_MERGE_C R25, R26, R25, RZ ;  /* 0x000000191a19723e */ /* 0x000fe400048070ff */
[----:B------:R-:W-:Y:S02]  /*7380*/  F2FP.SATFINITE.E4M3.F32.PACK_AB_MERGE_C R12, R12, R11, R13 ;  /* 0x0000000b0c0c723e */ /* 0x000fe4000480700d */
[----:B------:R-:W-:Y:S02]  /*7390*/  F2FP.SATFINITE.E4M3.F32.PACK_AB_MERGE_C R13, R16, R15, R17 ;  /* 0x0000000f100d723e */ /* 0x000fe40004807011 */
        /* <DEDUP_REMOVED lines=13> */
[----:B------:R-:W-:Y:S02]  /*7470*/  UIADD3 UR8, UP0, UPT, UR52, 0x680, URZ ;  /* 0x0000068034087890 */ /* 0x000fe4000ff1e0ff */
[----:B------:R-:W-:Y:S02]  /*7480*/  UIADD3 UR5, UPT, UPT, UR41, 0x40, URZ ;  /* 0x0000004029057890 */ /* 0x000fe4000fffe0ff */
[----:B------:R-:W-:Y:S02]  /*7490*/  UIADD3 UR4, UPT, UPT, UR49, 0x5200, URZ ;  /* 0x0000520031047890 */ /* 0x000fe4000fffe0ff */
[----:B------:R-:W-:Y:S01]  /*74a0*/  UIADD3.X UR9, UPT, UPT, URZ, UR53, URZ, UP0, !UPT ;  /* 0x00000035ff097290 */ /* 0x000fe200087fe4ff */
[----:B------:R-:W-:Y:S01]  /*74b0*/  UMOV UR6, UR42 ;  /* 0x0000002a00067c82 */ /* 0x000fe20008000000 */
[----:B------:R-:W-:Y:S07]  /*74c0*/  UMOV UR7, UR36 ;  /* 0x0000002400077c82 */ /* 0x000fee0008000000 */
[----:B------:R2:W-:Y:S01]  /*74d0*/  UTMASTG.3D [UR4], [UR8] ;  /* 0x00000004080073b5 */ /* 0x0005e20008010000 */
[----:B------:R0:W-:Y:S01]  /*74e0*/  UTMACMDFLUSH ;  /* 0x00000000000079b7 */ /* 0x0001e20000000000 */
[----:B--2---:R-:W-:Y:S04]  /*74f0*/  DEPBAR.LE SB0, 0x1 ;  /* 0x000080400000791a */ /* 0x004fe80000000000 */
.L_x_110:
[----:B------:R-:W-:Y:S05]  /*7500*/  BSYNC.RECONVERGENT B0 ;  /* 0x0000000000007941 */ /* 0x000fea0003800200 */
.L_x_109:
        /* <DEDUP_REMOVED lines=15> */
.L_x_114:
[----:B------:R-:W-:Y:S05]  /*7600*/  BSYNC B0 ;  /* 0x0000000000007941 */ /* 0x000fea0003800000 */
.L_x_113:
[----:B------:R-:W-:Y:S01]  /*7610*/  ISETP.NE.AND P0, PT, R116, RZ, PT ;  /* 0x000000ff7400720c */ /* 0x000fe20003f05270 */
[----:B------:R-:W-:Y:S11]  /*7620*/  VIADD R105, R105, 0x1 ;  /* 0x0000000169697836 */ /* 0x000ff60000000000 */
[----:B------:R-:W-:Y:S01]  /*7630*/  @!UPT UIADD3 URZ, UPT, UPT, URZ, URZ, URZ ;  /* 0x000000fffffff290 */ /* 0x000fe2000fffe0ff */
[----:B------:R3:W4:Y:S04]  /*7640*/  @P0 LDS.128 R84, [R2+0x210] ;  /* 0x0002100002540984 */ /* 0x0007280000000c00 */
[----:B------:R1:W1:Y:S01]  /*7650*/  @P0 LDS.128 R80, [R3+UR49+0x200] ;  /* 0x0002003103500984 */ /* 0x0002620008000c00 */
        /* <DEDUP_REMOVED lines=14> */
.L_x_112:
[----:B------:R-:W-:Y:S05]  /*7740*/  BSYNC B1 ;  /* 0x0000000000017941 */ /* 0x000fea0003800000 */
.L_x_111:
[----:B------:R-:W-:Y:S05]  /*7750*/  VIADD R0, R48, 0x80 ;  /* 0x0000008030007836 */ /* 0x000fea0000000000 */
[----:B------:R-:W-:Y:S04]  /*7760*/  SHF.R.U32.HI R0, RZ, 0x15, R0 ;  /* 0x00000015ff007819 */ /* 0x000fe80000011600 */
[----:B------:R-:W-:Y:S11]  /*7770*/  LOP3.LUT P0, RZ, R0, 0x3, R101, 0x48, !PT ;  /* 0x0000000300ff7812 */ /* 0x000ff60007804865 */
[----:B------:R-:W-:Y:S02]  /*7780*/  @!UPT UIADD3 URZ, UPT, UPT, URZ, URZ, URZ ;  /* 0x000000fffffff290 */ /* 0x000fe4000fffe0ff */
[----:B------:R-:W-:Y:S05]  /*7790*/  @!P0 BRA `(.L_x_116) ;  /* 0x0000000000408947 */ /* 0x000fea0003800000 */
[----:B------:R-:W2:Y:S01]  /*77a0*/  LDCU.64 UR8, c[0x4][0x78] ;  /* 0x01000f00ff0877ac */ /* 0x000ea20008000a00 */
[----:B------:R-:W-:Y:S01]  /*77b0*/  MOV R3, 0x0 ;  /* 0x0000000000037802 */ /* 0x000fe20000000f00 */
[----:B-1----:R-:W-:Y:S02]  /*77c0*/  HFMA2 R12, -RZ, RZ, 0, 5.9604644775390625e-08 ;  /* 0x00000001ff0c7431 */ /* 0x002fe400000001ff */
[----:B------:R-:W-:Y:S02]  /*77d0*/  IMAD.MOV.U32 R8, RZ, RZ, 0x192 ;  /* 0x00000192ff087424 */ /* 0x000fe400078e00ff */
[----:B------:R-:W-:Y:S01]  /*77e0*/  IMAD.MOV.U32 R13, RZ, RZ, RZ ;  /* 0x000000ffff0d7224 */ /* 0x000fe200078e00ff */
[----:B------:R-:W1:Y:S01]  /*77f0*/  LDCU.64 UR6, c[0x4][0x80] ;  /* 0x01001000ff0677ac */ /* 0x000e620008000a00 */
[----:B------:R-:W3:Y:S01]  /*7800*/  LDC.64 R2, c[0x4][R3] ;  /* 0x0100000003027b82 */ /* 0x000ee20000000a00 */
[----:B------:R-:W4:Y:S01]  /*7810*/  LDCU.64 UR4, c[0x4][0x18] ;  /* 0x01000300ff0477ac */ /* 0x000f220008000a00 */
[----:B--2---:R-:W-:Y:S01]  /*7820*/  MOV R5, UR9 ;  /* 0x0000000900057c02 */ /* 0x004fe20008000f00 */
[----:B------:R-:W-:Y:S01]  /*7830*/  IMAD.U32 R4, RZ, RZ, UR8 ;  /* 0x00000008ff047e24 */ /* 0x000fe2000f8e00ff */
[----:B-1----:R-:W-:Y:S01]  /*7840*/  MOV R7, UR7 ;  /* 0x0000000700077c02 */ /* 0x002fe20008000f00 */
[----:B------:R-:W-:Y:S01]  /*7850*/  IMAD.U32 R6, RZ, RZ, UR6 ;  /* 0x00000006ff067e24 */ /* 0x000fe2000f8e00ff */
[----:B----4-:R-:W-:Y:S01]  /*7860*/  MOV R11, UR5 ;  /* 0x00000005000b7c02 */ /* 0x010fe20008000f00 */
[----:B------:R-:W-:Y:S02]  /*7870*/  IMAD.U32 R10, RZ, RZ, UR4 ;  /* 0x00000004ff0a7e24 */ /* 0x000fe4000f8e00ff */
[----:B------:R-:W-:Y:S07]  /*7880*/  LEPC R20, `(.L_x_116) ;  /* 0x000000001014794e */ /* 0x000fee0000000000 */
[----:B---3--:R-:W-:Y:S05]  /*7890*/  CALL.ABS.NOINC R2 ;  /* 0x0000000002007343 */ /* 0x008fea0003c00000 */
.L_x_116:
        /* <DEDUP_REMOVED lines=148> */
[----:B------:R-:W-:Y:S02]  /*81e0*/  UIADD3 UR8, UP0, UPT, UR52, 0x680, URZ ;  /* 0x0000068034087890 */ /* 0x000fe4000ff1e0ff */
[----:B------:R-:W-:Y:S02]  /*81f0*/  UIADD3 UR5, UPT, UPT, UR41, 0x80, URZ ;  /* 0x0000008029057890 */ /* 0x000fe4000fffe0ff */
[----:B------:R-:W-:Y:S01]  /*8200*/  MOV R109, UR10 ;  /* 0x0000000a006d7c02 */ /* 0x000fe20008000f00 */
[----:B------:R-:W-:Y:S01]  /*8210*/  UIADD3.X UR9, UPT, UPT, URZ, UR53, URZ, UP0, !UPT ;  /* 0x00000035ff097290 */ /* 0x000fe200087fe4ff */
[----:B------:R-:W-:Y:S02]  /*8220*/  UMOV UR6, UR42 ;  /* 0x0000002a00067c82 */ /* 0x000fe40008000000 */
[----:B------:R-:W-:Y:S01]  /*8230*/  R2UR UR4, R109 ;  /* 0x000000006d0472ca */ /* 0x000fe200000e0000 */
[----:B------:R-:W-:Y:S11]  /*8240*/  UMOV UR7, UR36 ;  /* 0x0000002400077c82 */ /* 0x000ff60008000000 */
[----:B------:R-:W-:Y:S01]  /*8250*/  @!UPT UIADD3 URZ, UPT, UPT, URZ, URZ, URZ ;  /* 0x000000fffffff290 */ /* 0x000fe2000fffe0ff */
[----:B------:R2:W-:Y:S01]  /*8260*/  UTMASTG.3D [UR4], [UR8] ;  /* 0x00000004080073b5 */ /* 0x0005e20008010000 */
[----:B------:R0:W-:Y:S01]  /*8270*/  UTMACMDFLUSH ;  /* 0x00000000000079b7 */ /* 0x0001e20000000000 */
[----:B--2---:R-:W-:Y:S04]  /*8280*/  DEPBAR.LE SB0, 0x1 ;  /* 0x000080400000791a */ /* 0x004fe80000000000 */
.L_x_118:
[----:B------:R-:W-:Y:S05]  /*8290*/  BSYNC.RECONVERGENT B0 ;  /* 0x0000000000007941 */ /* 0x000fea0003800200 */
.L_x_117:
        /* <DEDUP_REMOVED lines=15> */
.L_x_122:
[----:B------:R-:W-:Y:S05]  /*8390*/  BSYNC B0 ;  /* 0x0000000000007941 */ /* 0x000fea0003800000 */
.L_x_121:
        /* <DEDUP_REMOVED lines=19> */
.L_x_120:
[----:B------:R-:W-:Y:S05]  /*84d0*/  BSYNC B1 ;  /* 0x0000000000017941 */ /* 0x000fea0003800000 */
.L_x_119:
        /* <DEDUP_REMOVED lines=21> */
.L_x_124:
[----:B------:R-:W-:Y:S01]  /*8630*/  ISETP.NE.AND P0, PT, R110, RZ, PT ;  /* 0x000000ff6e00720c */ /* 0x000fe20003f05270 */
[----:B------:R-:W-:Y:S05]  /*8640*/  WARPSYNC.ALL ;  /* 0x0000000000007948 */ /* 0x000fea0003800000 */
[----:B------:R-:W-:Y:S01]  /*8650*/  R2UR UR4, R48 ;  /* 0x00000000300472ca */ /* 0x000fe200000e0000 */
[----:B------:R-:W-:Y:S01]  /*8660*/  BSSY.RECONVERGENT B0, `(.L_x_125) ;  /* 0x000009c000007945 */ /* 0x000fe20003800200 */
[-C--:B------:R-:W-:Y:S02]  /*8670*/  F2FP.F16.E4M3.UNPACK_B R2, R80.reuse ;  /* 0x00000050ff02723e */ /* 0x080fe400020006ff */
[----:B------:R-:W-:Y:S02]  /*8680*/  F2FP.F16.E4M3.UNPACK_B R80, R80.H1 ;  /* 0x00000050ff50723e */ /* 0x000fe400030006ff */
[-C--:B------:R-:W-:Y:S01]  /*8690*/  F2FP.F16.E4M3.UNPACK_B R51, R81.reuse ;  /* 0x00000051ff33723e */ /* 0x080fe200020006ff */
[--C-:B------:R-:W-:Y:S01]  /*86a0*/  HADD2.F32 R0, -RZ, R2.reuse.H0_H0 ;  /* 0x20000002ff007230 */ /* 0x100fe20000004100 */
[----:B------:R-:W-:Y:S01]  /*86b0*/  F2FP.F16.E4M3.UNPACK_B R81, R81.H1 ;  /* 0x00000051ff51723e */ /* 0x000fe200030006ff */
[----:B------:R-:W-:Y:S01]  /*86c0*/  HADD2.F32 R2, -RZ, R2.H1_H1 ;  /* 0x30000002ff027230 */ /* 0x000fe20000004100 */
[-C--:B------:R-:W-:Y:S01]  /*86d0*/  F2FP.F16.E4M3.UNPACK_B R55, R82.reuse ;  /* 0x00000052ff37723e */ /* 0x080fe200020006ff */
[--C-:B------:R-:W-:Y:S01]  /*86e0*/  HADD2.F32 R3, -RZ, R80.reuse.H0_H0 ;  /* 0x20000050ff037230 */ /* 0x100fe20000004100 */
[----:B------:R-:W-:Y:S01]  /*86f0*/  F2FP.F16.E4M3.UNPACK_B R82, R82.H1 ;  /* 0x00000052ff52723e */ /* 0x000fe200030006ff */
[----:B-1----:R-:W-:Y:S01]  /*8700*/  LDTM.16dp32bit_t0_t15.x32 R4, tmem[UR4+0xc0] ;  /* 0x0000c004000479ee */ /* 0x002fe20008a80000 */
[----:B------:R-:W1:Y:S01]  /*8710*/  LDTM.16dp32bit_t16_t31.x32 R4, tmem[UR4+0xe0] ;  /* 0x0000e004000479ee */ /* 0x000e620008aa0000 */
[----:B------:R-:W-:Y:S01]  /*8720*/  NOP ;  /* 0x0000000000007918 */ /* 0x000fe20000000000 */
[--C-:B------:R-:W-:Y:S01]  /*8730*/  HADD2.F32 R50, -RZ, R51.reuse.H0_H0 ;  /* 0x20000033ff327230 */ /* 0x100fe20000004100 */
[----:B------:R-:W-:Y:S01]  /*8740*/  R2UR UR5, R113 ;  /* 0x00000000710572ca */ /* 0x000fe200000e0000 */
[----:B------:R-:W-:Y:S01]  /*8750*/  HADD2.F32 R51, -RZ, R51.H1_H1 ;  /* 0x30000033ff337230 */ /* 0x000fe20000004100 */
[----:B------:R-:W-:Y:S01]  /*8760*/  F2FP.F16.E4M3.UNPACK_B R59, R83 ;  /* 0x00000053ff3b723e */ /* 0x000fe200020006ff */
[--C-:B------:R-:W-:Y:S01]  /*8770*/  HADD2.F32 R54, -RZ, R55.reuse.H0_H0 ;  /* 0x20000037ff367230 */ /* 0x100fe20000004100 */
[----:B------:R-:W-:Y:S01]  /*8780*/  F2FP.F16.E4M3.UNPACK_B R63, R84 ;  /* 0x00000054ff3f723e */ /* 0x000fe200020006ff */
[----:B------:R-:W-:Y:S01]  /*8790*/  HADD2.F32 R55, -RZ, R55.H1_H1 ;  /* 0x30000037ff377230 */ /* 0x000fe20000004100 */
[----:B------:R-:W-:Y:S01]  /*87a0*/  F2FP.F16.E4M3.UNPACK_B R67, R85 ;  /* 0x00000055ff43723e */ /* 0x000fe200020006ff */
[--C-:B------:R-:W-:Y:S01]  /*87b0*/  HADD2.F32 R58, -RZ, R59.reuse.H0_H0 ;  /* 0x2000003bff3a7230 */ /* 0x100fe20000004100 */
[----:B------:R-:W-:Y:S01]  /*87c0*/  F2FP.F16.E4M3.UNPACK_B R71, R86 ;  /* 0x00000056ff47723e */ /* 0x000fe200020006ff */
[----:B------:R-:W-:Y:S01]  /*87d0*/  HADD2.F32 R59, -RZ, R59.H1_H1 ;  /* 0x3000003bff3b7230 */ /* 0x000fe20000004100 */
[----:B------:R-:W-:Y:S01]  /*87e0*/  F2FP.F16.E4M3.UNPACK_B R74, R87 ;  /* 0x00000057ff4a723e */ /* 0x000fe200020006ff */
[--C-:B------:R-:W-:Y:S01]  /*87f0*/  HADD2.F32 R62, -RZ, R63.reuse.H0_H0 ;  /* 0x2000003fff3e7230 */ /* 0x100fe20000004100 */
[----:B------:R-:W-:Y:S01]  /*8800*/  F2FP.F16.E4M3.UNPACK_B R83, R83.H1 ;  /* 0x00000053ff53723e */ /* 0x000fe200030006ff */
[----:B------:R-:W-:Y:S01]  /*8810*/  UIADD3 UR5, UPT, UPT, UR5, 0x100, URZ ;  /* 0x0000010005057890 */ /* 0x000fe2000fffe0ff */
[----:B------:R-:W-:Y:S01]  /*8820*/  HADD2.F32 R63, -RZ, R63.H1_H1 ;  /* 0x3000003fff3f7230 */ /* 0x000fe20000004100 */
[----:B------:R-:W-:Y:S01]  /*8830*/  F2FP.F16.E4M3.UNPACK_B R84, R84.H1 ;  /* 0x00000054ff54723e */ /* 0x000fe200030006ff */
[--C-:B------:R-:W-:Y:S01]  /*8840*/  HADD2.F32 R66, -RZ, R67.reuse.H0_H0 ;  /* 0x20000043ff427230 */ /* 0x100fe20000004100 */
[----:B------:R-:W-:Y:S01]  /*8850*/  UPRMT UR5, UR37, 0x654, UR5 ;  /* 0x0000065425057896 */ /* 0x000fe20008000005 */
[----:B------:R-:W-:Y:S01]  /*8860*/  HADD2.F32 R67, -RZ, R67.H1_H1 ;  /* 0x30000043ff437230 */ /* 0x000fe20000004100 */
[----:B------:R-:W-:Y:S01]  /*8870*/  F2FP.F16.E4M3.UNPACK_B R85, R85.H1 ;  /* 0x00000055ff55723e */ /* 0x000fe200030006ff */
[--C-:B------:R-:W-:Y:S02]  /*8880*/  HADD2.F32 R70, -RZ, R71.reuse.H0_H0 ;  /* 0x20000047ff467230 */ /* 0x100fe40000004100 */
[C---:B-1----:R-:W-:Y:S01]  /*8890*/  FMUL R4, R47.reuse, R4 ;  /* 0x000000042f047220 */ /* 0x042fe20000400000 */
[C---:B------:R-:W-:Y:S01]  /*88a0*/  FMUL R5, R47.reuse, R5 ;  /* 0x000000052f057220 */ /* 0x040fe20000400000 */
[C---:B------:R-:W-:Y:S01]  /*88b0*/  FMUL R8, R47.reuse, R8 ;  /* 0x000000082f087220 */ /* 0x040fe20000400000 */
[----:B------:R-:W-:Y:S01]  /*88c0*/  FMUL R9, R47, R9 ;  /* 0x000000092f097220 */ /* 0x000fe20000400000 */
[C---:B------:R-:W-:Y:S01]  /*88d0*/  FFMA R4, R49.reuse, R0, R4 ;  /* 0x0000000031047223 */ /* 0x040fe20000000004 */
[----:B------:R-:W-:Y:S01]  /*88e0*/  SYNCS.ARRIVE.TRANS64.RED.A1T0 RZ, [UR5], RZ ;  /* 0x000000ffffff79a7 */ /* 0x000fe20008100405 */
        /* <DEDUP_REMOVED lines=8> */
[----:B------:R-:W-:Y:S02]  /*8970*/  HADD2.F32 R71, -RZ, R71.H1_H1 ;  /* 0x30000047ff477230 */ /* 0x000fe40000004100 */
[C---:B------:R-:W-:Y:S01]  /*8980*/  FMUL R25, R47.reuse, R30 ;  /* 0x0000001e2f197220 */ /* 0x040fe20000400000 */
[C---:B------:R-:W-:Y:S01]  /*8990*/  FMUL R30, R47.reuse, R35 ;  /* 0x000000232f1e7220 */ /* 0x040fe20000400000 */
[----:B------:R-:W-:Y:S02]  /*89a0*/  HADD2.F32 R48, -RZ, R80.H1_H1 ;  /* 0x30000050ff307230 */ /* 0x000fe40000004100 */
[C---:B------:R-:W-:Y:S01]  /*89b0*/  FMUL R6, R47.reuse, R6 ;  /* 0x000000062f067220 */ /* 0x040fe20000400000 */
[C---:B------:R-:W-:Y:S01]  /*89c0*/  FMUL R7, R47.reuse, R7 ;  /* 0x000000072f077220 */ /* 0x040fe20000400000 */
[--C-:B------:R-:W-:Y:S02]  /*89d0*/  HADD2.F32 R52, -RZ, R81.reuse.H0_H0 ;  /* 0x20000051ff347230 */ /* 0x100fe40000004100 */
[----:B------:R-:W-:Y:S01]  /*89e0*/  FMUL R10, R47, R10 ;  /* 0x0000000a2f0a7220 */ /* 0x000fe20000400000 */
[C---:B------:R-:W-:Y:S01]  /*89f0*/  FFMA R6, R49.reuse, R3, R6 ;  /* 0x0000000331067223 */ /* 0x040fe20000000006 */
[----:B------:R-:W-:Y:S02]  /*8a00*/  HADD2.F32 R53, -RZ, R81.H1_H1 ;  /* 0x30000051ff357230 */ /* 0x000fe40000004100 */
[C---:B------:R-:W-:Y:S01]  /*8a10*/  FFMA R7, R49.reuse, R48, R7 ;  /* 0x0000003031077223 */ /* 0x040fe20000000007 */
[C---:B------:R-:W-:Y:S01]  /*8a20*/  FFMA R8, R49.reuse, R50, R8 ;  /* 0x0000003231087223 */ /* 0x040fe20000000008 */
[C---:B------:R-:W-:Y:S01]  /*8a30*/  FFMA R9, R49.reuse, R51, R9 ;  /* 0x0000003331097223 */ /* 0x040fe20000000009 */
[----:B------:R-:W-:Y:S01]  /*8a40*/  FFMA R10, R49, R52, R10 ;  /* 0x00000034310a7223 */ /* 0x000fe2000000000a */
[--C-:B------:R-:W-:Y:S01]  /*8a50*/  HADD2.F32 R48, -RZ, R74.reuse.H0_H0 ;  /* 0x2000004aff307230 */ /* 0x100fe20000004100 */
[----:B------:R-:W-:Y:S01]  /*8a60*/  F2FP.SATFINITE.E4M3.F32.PACK_AB_MERGE_C R77, R7, R6, RZ ;  /* 0x00000006074d723e */ /* 0x000fe200048070ff */
[C---:B------:R-:W-:Y:S01]  /*8a70*/  FMUL R7, R47.reuse, R24 ;  /* 0x000000182f077220 */ /* 0x040fe20000400000 */
[C---:B------:R-:W-:Y:S01]  /*8a80*/  FMUL R24, R47.reuse, R29 ;  /* 0x0000001d2f187220 */ /* 0x040fe20000400000 */
[C---:B------:R-:W-:Y:S01]  /*8a90*/  FMUL R29, R47.reuse, R34 ;  /* 0x000000222f1d7220 */ /* 0x040fe20000400000 */
[----:B------:R-:W-:Y:S02]  /*8aa0*/  HADD2.F32 R74, -RZ, R74.H1_H1 ;  /* 0x3000004aff4a7230 */ /* 0x000fe40000004100 */
[C---:B------:R-:W-:Y:S01]  /*8ab0*/  FMUL R11, R47.reuse, R11 ;  /* 0x0000000b2f0b7220 */ /* 0x040fe20000400000 */
[--C-:B------:R-:W-:Y:S02]  /*8ac0*/  HADD2.F32 R56, -RZ, R82.reuse.H0_H0 ;  /* 0x20000052ff387230 */ /* 0x100fe40000004100 */
[----:B------:R-:W-:Y:S01]  /*8ad0*/  FMUL R14, R47, R14 ;  /* 0x0000000e2f0e7220 */ /* 0x000fe20000400000 */
[----:B------:R-:W-:Y:S02]  /*8ae0*/  HADD2.F32 R57, -RZ, R82.H1_H1 ;  /* 0x30000052ff397230 */ /* 0x000fe40000004100 */
[C---:B------:R-:W-:Y:S01]  /*8af0*/  FFMA R11, R49.reuse, R53, R11 ;  /* 0x00000035310b7223 */ /* 0x040fe2000000000b */
[----:B------:R-:W-:Y:S01]  /*8b00*/  F2FP.F16.E4M3.UNPACK_B R86, R86.H1 ;  /* 0x00000056ff56723e */ /* 0x000fe200030006ff */
[C---:B------:R-:W-:Y:S01]  /*8b10*/  FFMA R12, R49.reuse, R54, R12 ;  /* 0x00000036310c7223 */ /* 0x040fe2000000000c */
[C---:B------:R-:W-:Y:S01]  /*8b20*/  FFMA R13, R49.reuse, R55, R13 ;  /* 0x00000037310d7223 */ /* 0x040fe2000000000d */
[----:B------:R-:W-:Y:S01]  /*8b30*/  F2FP.F16.E4M3.UNPACK_B R87, R87.H1 ;  /* 0x00000057ff57723e */ /* 0x000fe200030006ff */
[----:B------:R-:W-:Y:S01]  /*8b40*/  FFMA R14, R49, R56, R14 ;  /* 0x00000038310e7223 */ /* 0x000fe2000000000e */
[----:B------:R-:W-:Y:S01]  /*8b50*/  F2FP.SATFINITE.E4M3.F32.PACK_AB_MERGE_C R10, R11, R10, RZ ;  /* 0x0000000a0b0a723e */ /* 0x000fe200048070ff */
[C---:B------:R-:W-:Y:S01]  /*8b60*/  FMUL R15, R47.reuse, R15 ;  /* 0x0000000f2f0f7220 */ /* 0x040fe20000400000 */
[--C-:B------:R-:W-:Y:S02]  /*8b70*/  HADD2.F32 R60, -RZ, R83.reuse.H0_H0 ;  /* 0x20000053ff3c7230 */ /* 0x100fe40000004100 */
[----:B------:R-:W-:Y:S01]  /*8b80*/  FMUL R18, R47, R18 ;  /* 0x000000122f127220 */ /* 0x000fe20000400000 */
[----:B------:R-:W-:Y:S02]  /*8b90*/  HADD2.F32 R61, -RZ, R83.H1_H1 ;  /* 0x30000053ff3d7230 */ /* 0x000fe40000004100 */
[----:B------:R-:W-:Y:S01]  /*8ba0*/  FFMA R15, R49, R57, R15 ;  /* 0x00000039310f7223 */ /* 0x000fe2000000000f */
[----:B------:R-:W-:Y:S01]  /*8bb0*/  IADD3 R45, PT, PT, R45, 0x1, RZ ;  /* 0x000000012d2d7810 */ /* 0x000fe20007ffe0ff */
[C---:B------:R-:W-:Y:S01]  /*8bc0*/  FFMA R16, R49.reuse, R58, R16 ;  /* 0x0000003a31107223 */ /* 0x040fe20000000010 */
        /* <DEDUP_REMOVED lines=8> */
[C---:B------:R-:W-:Y:S01]  /*8c50*/  FFMA R0, R49.reuse, R62, R0 ;  /* 0x0000003e31007223 */ /* 0x040fe20000000000 */
[C---:B------:R-:W-:Y:S01]  /*8c60*/  FFMA R2, R49.reuse, R63, R2 ;  /* 0x0000003f31027223 */ /* 0x040fe20000000002 */
[--C-:B------:R-:W-:Y:S02]  /*8c70*/  HADD2.F32 R68, -RZ, R85.reuse.H0_H0 ;  /* 0x20000055ff447230 */ /* 0x100fe40000004100 */
[----:B------:R-:W-:Y:S01]  /*8c80*/  FFMA R3, R49, R64, R3 ;  /* 0x0000004031037223 */ /* 0x000fe20000000003 */
[----:B------:R-:W-:Y:S02]  /*8c90*/  HADD2.F32 R69, -RZ, R85.H1_H1 ;  /* 0x30000055ff457230 */ /* 0x000fe40000004100 */
[C---:B------:R-:W-:Y:S01]  /*8ca0*/  FMUL R21, R47.reuse, R26 ;  /* 0x0000001a2f157220 */ /* 0x040fe20000400000 */
[----:B------:R-:W-:Y:S01]  /*8cb0*/  FMUL R22, R47, R27 ;  /* 0x0000001b2f167220 */ /* 0x000fe20000400000 */
[C---:B------:R-:W-:Y:S01]  /*8cc0*/  FFMA R6, R49.reuse, R65, R6 ;  /* 0x0000004131067223 */ /* 0x040fe20000000006 */
[----:B------:R-:W-:Y:S01]  /*8cd0*/  FFMA R7, R49, R66, R7 ;  /* 0x0000004231077223 */ /* 0x000fe20000000007 */
[----:B------:R-:W-:Y:S01]  /*8ce0*/  FMUL R23, R47, R28 ;  /* 0x0000001c2f177220 */ /* 0x000fe20000400000 */
[C---:B------:R-:W-:Y:S01]  /*8cf0*/  FFMA R20, R49.reuse, R67, R20 ;  /* 0x0000004331147223 */ /* 0x040fe20000000014 */
[--C-:B------:R-:W-:Y:S02]  /*8d00*/  HADD2.F32 R72, -RZ, R86.reuse.H0_H0 ;  /* 0x20000056ff487230 */ /* 0x100fe40000004100 */
[C---:B------:R-:W-:Y:S01]  /*8d10*/  FFMA R21, R49.reuse, R68, R21 ;  /* 0x0000004431157223 */ /* 0x040fe20000000015 */
[----:B------:R-:W-:Y:S02]  /*8d20*/  HADD2.F32 R73, -RZ, R86.H1_H1 ;  /* 0x30000056ff497230 */ /* 0x000fe40000004100 */
[----:B------:R-:W-:Y:S01]  /*8d30*/  FFMA R22, R49, R69, R22 ;  /* 0x0000004531167223 */ /* 0x000fe20000000016 */
[C---:B------:R-:W-:Y:S01]  /*8d40*/  FMUL R26, R47.reuse, R31 ;  /* 0x0000001f2f1a7220 */ /* 0x040fe20000400000 */
[----:B------:R-:W-:Y:S01]  /*8d50*/  FMUL R27, R47, R32 ;  /* 0x000000202f1b7220 */ /* 0x000fe20000400000 */
[----:B------:R-:W-:Y:S01]  /*8d60*/  FFMA R23, R49, R70, R23 ;  /* 0x0000004631177223 */ /* 0x000fe20000000017 */
[----:B------:R-:W-:Y:S01]  /*8d70*/  FMUL R28, R47, R33 ;  /* 0x000000212f1c7220 */ /* 0x000fe20000400000 */
[C---:B------:R-:W-:Y:S01]  /*8d80*/  FFMA R24, R49.reuse, R71, R24 ;  /* 0x0000004731187223 */ /* 0x040fe20000000018 */
[--C-:B------:R-:W-:Y:S02]  /*8d90*/  HADD2.F32 R75, -RZ, R87.reuse.H0_H0 ;  /* 0x20000057ff4b7230 */ /* 0x100fe40000004100 */
[C---:B------:R-:W-:Y:S01]  /*8da0*/  FFMA R25, R49.reuse, R72, R25 ;  /* 0x0000004831197223 */ /* 0x040fe20000000019 */
[----:B------:R-:W-:Y:S02]  /*8db0*/  HADD2.F32 R76, -RZ, R87.H1_H1 ;  /* 0x30000057ff4c7230 */ /* 0x000fe40000004100 */
[----:B------:R-:W-:Y:S01]  /*8dc0*/  FFMA R26, R49, R73, R26 ;  /* 0x00000049311a7223 */ /* 0x000fe2000000001a */
[----:B------:R-:W-:Y:S01]  /*8dd0*/  F2FP.SATFINITE.E4M3.F32.PACK_AB_MERGE_C R14, R15, R14, RZ ;  /* 0x0000000e0f0e723e */ /* 0x000fe200048070ff */
[----:B------:R-:W-:Y:S01]  /*8de0*/  FFMA R27, R49, R48, R27 ;  /* 0x00000030311b7223 */ /* 0x000fe2000000001b */
[----:B------:R-:W-:Y:S01]  /*8df0*/  F2FP.SATFINITE.E4M3.F32.PACK_AB_MERGE_C R18, R19, R18, RZ ;  /* 0x000000121312723e */ /* 0x000fe200048070ff */
[C---:B------:R-:W-:Y:S01]  /*8e00*/  FFMA R28, R49.reuse, R74, R28 ;  /* 0x0000004a311c7223 */ /* 0x040fe2000000001c */
[C---:B------:R-:W-:Y:S01]  /*8e10*/  FFMA R29, R49.reuse, R75, R29 ;  /* 0x0000004b311d7223 */ /* 0x040fe2000000001d */
[----:B------:R-:W-:Y:S01]  /*8e20*/  FFMA R30, R49, R76, R30 ;  /* 0x0000004c311e7223 */ /* 0x000fe2000000001e */
[----:B------:R-:W-:Y:S02]  /*8e30*/  F2FP.SATFINITE.E4M3.F32.PACK_AB_MERGE_C R32, R5, R4, R77 ;  /* 0x000000040520723e */ /* 0x000fe4000480704d */
[----:B------:R-:W-:Y:S02]  /*8e40*/  F2FP.SATFINITE.E4M3.F32.PACK_AB_MERGE_C R33, R9, R8, R10 ;  /* 0x000000080921723e */ /* 0x000fe4000480700a */
        /* <DEDUP_REMOVED lines=10> */
[----:B------:R-:W-:Y:S05]  /*8ef0*/  F2FP.SATFINITE.E4M3.F32.PACK_AB_MERGE_C R7, R28, R27, R29 ;  /* 0x0000001b1c07723e */ /* 0x000fea000480701d */
        /* <DEDUP_REMOVED lines=18> */
.L_x_126:
[----:B------:R-:W-:Y:S05]  /*9020*/  BSYNC.RECONVERGENT B0 ;  /* 0x0000000000007941 */ /* 0x000fea0003800200 */
.L_x_125:
[----:B------:R-:W-:Y:S01]  /*9030*/  BAR.SYNC.DEFER_BLOCKING 0x1, 0x80 ;  /* 0x0042000000007b1d */ /* 0x000fe20000010000 */
[----:B------:R-:W-:Y:S01]  /*9040*/  ISETP.NE.AND P2, PT, R111, RZ, PT ;  /* 0x000000ff6f00720c */ /* 0x000fe20003f45270 */
[----:B------:R-:W-:Y:S01]  /*9050*/  IMAD.IADD R14, R43, 0x1, R94 ;  /* 0x000000012b0e7824 */ /* 0x000fe200078e025e */
[----:B------:R-:W-:Y:S01]  /*9060*/  ISETP.NE.AND P0, PT, R112, 0x2, PT ;  /* 0x000000027000780c */ /* 0x000fe20003f05270 */
[----:B------:R-:W-:Y:S01]  /*9070*/  IMAD.IADD R15, R44, 0x1, R95 ;  /* 0x000000012c0f7824 */ /* 0x000fe200078e025f */
[----:B------:R-:W-:Y:S02]  /*9080*/  ISETP.NE.AND P1, PT, R45, 0x4, PT ;  /* 0x000000042d00780c */ /* 0x000fe40003f25270 */
[----:B------:R-:W-:Y:S02]  /*9090*/  SEL R2, RZ, 0x1, P0 ;  /* 0x00000001ff027807 */ /* 0x000fe40000000000 */
[----:B------:R-:W-:Y:S02]  /*90a0*/  SEL R0, RZ, 0x1, P1 ;  /* 0x00000001ff007807 */ /* 0x000fe40000800000 */
[----:B------:R-:W-:Y:S02]  /*90b0*/  LOP3.LUT R106, R106, R2, RZ, 0x3c, !PT ;  /* 0x000000026a6a7212 */ /* 0x000fe400078e3cff */
[----:B------:R-:W-:Y:S02]  /*90c0*/  LOP3.LUT R107, R107, R0, RZ, 0x3c, !PT ;  /* 0x000000006b6b7212 */ /* 0x000fe400078e3cff */
[----:B------:R-:W-:Y:S02]  /*90d0*/  @P2 R2UR UR36, R103 ;  /* 0x00000000672422ca */ /* 0x000fe400000e0000 */
[----:B------:R-:W-:Y:S02]  /*90e0*/  SEL R112, R112, RZ, P0 ;  /* 0x000000ff70707207 */ /* 0x000fe40000000000 */
[----:B------:R-:W-:Y:S01]  /*90f0*/  SEL R45, R45, RZ, P1 ;  /* 0x000000ff2d2d7207 */ /* 0x000fe20000800000 */
[----:B------:R-:W-:Y:S10]  /*9100*/  @P2 BRA `(.L_x_127) ;  /* 0xffffffbc00382947 */ /* 0x000ff4000383ffff */
[----:B------:R-:W-:Y:S05]  /*9110*/  EXIT ;  /* 0x000000000000794d */ /* 0x000fea0003800000 */
.L_x_19:
[----:B--2---:R2:W1:Y:S02]  /*9120*/  SYNCS.PHASECHK.TRANS64.TRYWAIT P0, [R2+URZ+0x130], R3 ;  /* 0x00013003020075a7 */ /* 0x00446400080011ff */
[----:B-1----:R-:W-:Y:S05]  /*9130*/  @!P0 NANOSLEEP.SYNCS 0x989680 ;  /* 0x009896800000895d */ /* 0x002fea0003900000 */
[----:B------:R-:W1:Y:S02]  /*9140*/  @!P0 SYNCS.PHASECHK.TRANS64 P0, [R2+URZ+0x130], R3 ;  /* 0x00013003020085a7 */ /* 0x000e6400080010ff */
[----:B-1----:R-:W-:Y:S05]  /*9150*/  @!P0 BRA `(.L_x_19) ;  /* 0xfffffffc00f08947 */ /* 0x002fea000383ffff */
[----:B------:R-:W-:Y:S05]  /*9160*/  BRA `(.L_x_128) ;  /* 0xffffff8400347947 */ /* 0x000fea000383ffff */
.L_x_22:
[----:B-1----:R-:W-:-:S07]  /*9170*/  MOV R2, UR33 ;  /* 0x0000002100027c02 */ /* 0x002fce0008000f00 */
.L_x_129:
[----:B-1----:R1:W2:Y:S02]  /*9180*/  SYNCS.PHASECHK.TRANS64.TRYWAIT P0, [R2+URZ+0x38], R4 ;  /* 0x00003804020075a7 */ /* 0x0022a400080011ff */
[----:B--2---:R-:W-:Y:S05]  /*9190*/  @!P0 NANOSLEEP.SYNCS 0x989680 ;  /* 0x009896800000895d */ /* 0x004fea0003900000 */
[----:B------:R-:W2:Y:S02]  /*91a0*/  @!P0 SYNCS.PHASECHK.TRANS64 P0, [R2+URZ+0x38], R4 ;  /* 0x00003804020085a7 */ /* 0x000ea400080010ff */
[----:B--2---:R-:W-:Y:S05]  /*91b0*/  @!P0 BRA `(.L_x_129) ;  /* 0xfffffffc00f08947 */ /* 0x004fea000383ffff */
[----:B------:R-:W-:Y:S05]  /*91c0*/  BRA `(.L_x_21) ;  /* 0xffffff8400847947 */ /* 0x000fea000383ffff */
.L_x_28:
[----:B-1----:R-:W-:-:S07]  /*91d0*/  MOV R2, UR17 ;  /* 0x0000001100027c02 */ /* 0x002fce0008000f00 */
.L_x_130:
[----:B-1----:R1:W2:Y:S02]  /*91e0*/  SYNCS.PHASECHK.TRANS64.TRYWAIT P0, [R2+URZ+0x38], R4 ;  /* 0x00003804020075a7 */ /* 0x0022a400080011ff */
[----:B--2---:R-:W-:Y:S05]  /*91f0*/  @!P0 NANOSLEEP.SYNCS 0x989680 ;  /* 0x009896800000895d */ /* 0x004fea0003900000 */
[----:B------:R-:W2:Y:S02]  /*9200*/  @!P0 SYNCS.PHASECHK.TRANS64 P0, [R2+URZ+0x38], R4 ;  /* 0x00003804020085a7 */ /* 0x000ea400080010ff */
[----:B--2---:R-:W-:Y:S05]  /*9210*/  @!P0 BRA `(.L_x_130) ;  /* 0xfffffffc00f08947 */ /* 0x004fea000383ffff */
[----:B------:R-:W-:Y:S05]  /*9220*/  BRA `(.L_x_27) ;  /* 0xffffff88002c7947 */ /* 0x000fea000383ffff */
.L_x_32:
[----:B-1----:R1:W2:Y:S02]  /*9230*/  SYNCS.PHASECHK.TRANS64.TRYWAIT P0, [R2+URZ+0xc0], R3 ;  /* 0x0000c003020075a7 */ /* 0x0022a400080011ff */
[----:B--2---:R-:W-:Y:S05]  /*9240*/  @!P0 NANOSLEEP.SYNCS 0x989680 ;  /* 0x009896800000895d */ /* 0x004fea0003900000 */
[----:B------:R-:W2:Y:S02]  /*9250*/  @!P0 SYNCS.PHASECHK.TRANS64 P0, [R2+URZ+0xc0], R3 ;  /* 0x0000c003020085a7 */ /* 0x000ea400080010ff */
[----:B--2---:R-:W-:Y:S05]  /*9260*/  @!P0 BRA `(.L_x_32) ;  /* 0xfffffffc00f08947 */ /* 0x004fea000383ffff */
[----:B------:R-:W-:Y:S05]  /*9270*/  BRA `(.L_x_131) ;  /* 0xffffff8800bc7947 */ /* 0x000fea000383ffff */
.L_x_36:
[----:B----4-:R-:W-:-:S07]  /*9280*/  MOV R0, UR5 ;  /* 0x0000000500007c02 */ /* 0x010fce0008000f00 */
.L_x_132:
[----:B-1----:R1:W2:Y:S02]  /*9290*/  SYNCS.PHASECHK.TRANS64.TRYWAIT P0, [R0+URZ], R2 ;  /* 0x00000002000075a7 */ /* 0x0022a400080011ff */
[----:B--2---:R-:W-:Y:S05]  /*92a0*/  @!P0 NANOSLEEP.SYNCS 0x989680 ;  /* 0x009896800000895d */ /* 0x004fea0003900000 */
[----:B------:R-:W2:Y:S02]  /*92b0*/  @!P0 SYNCS.PHASECHK.TRANS64 P0, [R0+URZ], R2 ;  /* 0x00000002000085a7 */ /* 0x000ea400080010ff */
[----:B--2---:R-:W-:Y:S05]  /*92c0*/  @!P0 BRA `(.L_x_132) ;  /* 0xfffffffc00f08947 */ /* 0x004fea000383ffff */
[----:B------:R-:W-:Y:S05]  /*92d0*/  BRA `(.L_x_133) ;  /* 0xffffff90002c7947 */ /* 0x000fea000383ffff */
.L_x_37:
[----:B----4-:R-:W-:-:S07]  /*92e0*/  MOV R0, UR5 ;  /* 0x0000000500007c02 */ /* 0x010fce0008000f00 */
.L_x_134:
[----:B-1----:R1:W2:Y:S02]  /*92f0*/  SYNCS.PHASECHK.TRANS64.TRYWAIT P0, [R0+URZ], R3 ;  /* 0x00000003000075a7 */ /* 0x0022a400080011ff */
[----:B--2---:R-:W-:Y:S05]  /*9300*/  @!P0 NANOSLEEP.SYNCS 0x989680 ;  /* 0x009896800000895d */ /* 0x004fea0003900000 */
[----:B------:R-:W2:Y:S02]  /*9310*/  @!P0 SYNCS.PHASECHK.TRANS64 P0, [R0+URZ], R3 ;  /* 0x00000003000085a7 */ /* 0x000ea400080010ff */
[----:B--2---:R-:W-:Y:S05]  /*9320*/  @!P0 BRA `(.L_x_134) ;  /* 0xfffffffc00f08947 */ /* 0x004fea000383ffff */
[----:B------:R-:W-:Y:S05]  /*9330*/  BRA `(.L_x_135) ;  /* 0xffffff9000387947 */ /* 0x000fea000383ffff */
.L_x_38:
[----:B----4-:R-:W-:-:S07]  /*9340*/  MOV R0, UR5 ;  /* 0x0000000500007c02 */ /* 0x010fce0008000f00 */
.L_x_136:
[----:B-1----:R1:W2:Y:S02]  /*9350*/  SYNCS.PHASECHK.TRANS64.TRYWAIT P0, [R0+URZ], R3 ;  /* 0x00000003000075a7 */ /* 0x0022a400080011ff */
[----:B--2---:R-:W-:Y:S05]  /*9360*/  @!P0 NANOSLEEP.SYNCS 0x989680 ;  /* 0x009896800000895d */ /* 0x004fea0003900000 */
[----:B------:R-:W2:Y:S02]  /*9370*/  @!P0 SYNCS.PHASECHK.TRANS64 P0, [R0+URZ], R3 ;  /* 0x00000003000085a7 */ /* 0x000ea400080010ff */
[----:B--2---:R-:W-:Y:S05]  /*9380*/  @!P0 BRA `(.L_x_136) ;  /* 0xfffffffc00f08947 */ /* 0x004fea000383ffff */
[----:B------:R-:W-:Y:S05]  /*9390*/  BRA `(.L_x_137) ;  /* 0xffffff9000447947 */ /* 0x000fea000383ffff */
.L_x_39:
[----:B----4-:R-:W-:-:S07]  /*93a0*/  MOV R0, UR5 ;  /* 0x0000000500007c02 */ /* 0x010fce0008000f00 */
.L_x_138:
[----:B-1----:R1:W2:Y:S02]  /*93b0*/  SYNCS.PHASECHK.TRANS64.TRYWAIT P0, [R0+URZ], R3 ;  /* 0x00000003000075a7 */ /* 0x0022a400080011ff */
[----:B--2---:R-:W-:Y:S05]  /*93c0*/  @!P0 NANOSLEEP.SYNCS 0x989680 ;  /* 0x009896800000895d */ /* 0x004fea0003900000 */
[----:B------:R-:W2:Y:S02]  /*93d0*/  @!P0 SYNCS.PHASECHK.TRANS64 P0, [R0+URZ], R3 ;  /* 0x00000003000085a7 */ /* 0x000ea400080010ff */
[----:B--2---:R-:W-:Y:S05]  /*93e0*/  @!P0 BRA `(.L_x_138) ;  /* 0xfffffffc00f08947 */ /* 0x004fea000383ffff */
[----:B------:R-:W-:Y:S05]  /*93f0*/  BRA `(.L_x_139) ;  /* 0xffffff9000507947 */ /* 0x000fea000383ffff */
.L_x_40:
[----:B----4-:R-:W-:-:S07]  /*9400*/  MOV R0, UR5 ;  /* 0x0000000500007c02 */ /* 0x010fce0008000f00 */
.L_x_140:
[----:B-1----:R1:W2:Y:S02]  /*9410*/  SYNCS.PHASECHK.TRANS64.TRYWAIT P0, [R0+URZ], R3 ;  /* 0x00000003000075a7 */ /* 0x0022a400080011ff */
[----:B--2---:R-:W-:Y:S05]  /*9420*/  @!P0 NANOSLEEP.SYNCS 0x989680 ;  /* 0x009896800000895d */ /* 0x004fea0003900000 */
[----:B------:R-:W2:Y:S02]  /*9430*/  @!P0 SYNCS.PHASECHK.TRANS64 P0, [R0+URZ], R3 ;  /* 0x00000003000085a7 */ /* 0x000ea400080010ff */
[----:B--2---:R-:W-:Y:S05]  /*9440*/  @!P0 BRA `(.L_x_140) ;  /* 0xfffffffc00f08947 */ /* 0x004fea000383ffff */
[----:B------:R-:W-:Y:S05]  /*9450*/  BRA `(.L_x_141) ;  /* 0xffffff90005c7947 */ /* 0x000fea000383ffff */
.L_x_41:
[----:B----4-:R-:W-:-:S07]  /*9460*/  MOV R0, UR5 ;  /* 0x0000000500007c02 */ /* 0x010fce0008000f00 */
.L_x_142:
[----:B-1----:R1:W2:Y:S02]  /*9470*/  SYNCS.PHASECHK.TRANS64.TRYWAIT P0, [R0+URZ], R3 ;  /* 0x00000003000075a7 */ /* 0x0022a400080011ff */
[----:B--2---:R-:W-:Y:S05]  /*9480*/  @!P0 NANOSLEEP.SYNCS 0x989680 ;  /* 0x009896800000895d */ /* 0x004fea0003900000 */
[----:B------:R-:W2:Y:S02]  /*9490*/  @!P0 SYNCS.PHASECHK.TRANS64 P0, [R0+URZ], R3 ;  /* 0x00000003000085a7 */ /* 0x000ea400080010ff */
[----:B--2---:R-:W-:Y:S05]  /*94a0*/  @!P0 BRA `(.L_x_142) ;  /* 0xfffffffc00f08947 */ /* 0x004fea000383ffff */
[----:B------:R-:W-:Y:S05]  /*94b0*/  BRA `(.L_x_143) ;  /* 0xffffff9000687947 */ /* 0x000fea000383ffff */
.L_x_44:
[----:B-1----:R1:W2:Y:S02]  /*94c0*/  SYNCS.PHASECHK.TRANS64.TRYWAIT P0, [R0+URZ+0x120], R4 ;  /* 0x00012004000075a7 */ /* 0x0022a400080011ff */
[----:B--2---:R-:W-:Y:S05]  /*94d0*/  @!P0 NANOSLEEP.SYNCS 0x989680 ;  /* 0x009896800000895d */ /* 0x004fea0003900000 */
[----:B------:R-:W2:Y:S02]  /*94e0*/  @!P0 SYNCS.PHASECHK.TRANS64 P0, [R0+URZ+0x120], R4 ;  /* 0x00012004000085a7 */ /* 0x000ea400080010ff */
[----:B--2---:R-:W-:Y:S05]  /*94f0*/  @!P0 BRA `(.L_x_44) ;  /* 0xfffffffc00f08947 */ /* 0x004fea000383ffff */
[----:B------:R-:W-:Y:S05]  /*9500*/  BRA `(.L_x_144) ;  /* 0xffffff9000c47947 */ /* 0x000fea000383ffff */
.L_x_45:
[----:B------:R-:W-:-:S07]  /*9510*/  MOV R0, UR5 ;  /* 0x0000000500007c02 */ /* 0x000fce0008000f00 */
.L_x_145:
[----:B-1----:R1:W2:Y:S02]  /*9520*/  SYNCS.PHASECHK.TRANS64.TRYWAIT P0, [R0+URZ+0xd0], R5 ;  /* 0x0000d005000075a7 */ /* 0x0022a400080011ff */
[----:B--2---:R-:W-:Y:S05]  /*9530*/  @!P0 NANOSLEEP.SYNCS 0x989680 ;  /* 0x009896800000895d */ /* 0x004fea0003900000 */
[----:B------:R-:W2:Y:S02]  /*9540*/  @!P0 SYNCS.PHASECHK.TRANS64 P0, [R0+URZ+0xd0], R5 ;  /* 0x0000d005000085a7 */ /* 0x000ea400080010ff */
[----:B--2---:R-:W-:Y:S05]  /*9550*/  @!P0 BRA `(.L_x_145) ;  /* 0xfffffffc00f08947 */ /* 0x004fea000383ffff */
[----:B------:R-:W-:Y:S05]  /*9560*/  BRA `(.L_x_146) ;  /* 0xffffff9000d47947 */ /* 0x000fea000383ffff */
.L_x_46:
[----:B-1----:R1:W2:Y:S02]  /*9570*/  SYNCS.PHASECHK.TRANS64.TRYWAIT P1, [R0+URZ+0xc0], R4 ;  /* 0x0000c004000075a7 */ /* 0x0022a400080211ff */
[----:B--2---:R-:W-:Y:S05]  /*9580*/  @!P1 NANOSLEEP.SYNCS 0x989680 ;  /* 0x009896800000995d */ /* 0x004fea0003900000 */
[----:B------:R-:W2:Y:S02]  /*9590*/  @!P1 SYNCS.PHASECHK.TRANS64 P1, [R0+URZ+0xc0], R4 ;  /* 0x0000c004000095a7 */ /* 0x000ea400080210ff */
[----:B--2---:R-:W-:Y:S05]  /*95a0*/  @!P1 BRA `(.L_x_46) ;  /* 0xfffffffc00f09947 */ /* 0x004fea000383ffff */
[----:B------:R-:W-:Y:S05]  /*95b0*/  BRA `(.L_x_147) ;  /* 0xffffff9400047947 */ /* 0x000fea000383ffff */
.L_x_49:
[----:B------:R-:W-:-:S07]  /*95c0*/  MOV R0, UR5 ;  /* 0x0000000500007c02 */ /* 0x000fce0008000f00 */
.L_x_148:
[----:B-1----:R1:W2:Y:S02]  /*95d0*/  SYNCS.PHASECHK.TRANS64.TRYWAIT P0, [R0+URZ+0xd0], R2 ;  /* 0x0000d002000075a7 */ /* 0x0022a400080011ff */
[----:B--2---:R-:W-:Y:S05]  /*95e0*/  @!P0 NANOSLEEP.SYNCS 0x989680 ;  /* 0x009896800000895d */ /* 0x004fea0003900000 */
[----:B------:R-:W2:Y:S02]  /*95f0*/  @!P0 SYNCS.PHASECHK.TRANS64 P0, [R0+URZ+0xd0], R2 ;  /* 0x0000d002000085a7 */ /* 0x000ea400080010ff */
[----:B--2---:R-:W-:Y:S05]  /*9600*/  @!P0 BRA `(.L_x_148) ;  /* 0xfffffffc00f08947 */ /* 0x004fea000383ffff */
[----:B------:R-:W-:Y:S05]  /*9610*/  BRA `(.L_x_48) ;  /* 0xffffff9400587947 */ /* 0x000fea000383ffff */
.L_x_56:
[----:B-1----:R1:W2:Y:S02]  /*9620*/  SYNCS.PHASECHK.TRANS64.TRYWAIT P1, [R0+URZ+0xc0], R2 ;  /* 0x0000c002000075a7 */ /* 0x0022a400080211ff */
[----:B--2---:R-:W-:Y:S05]  /*9630*/  @!P1 NANOSLEEP.SYNCS 0x989680 ;  /* 0x009896800000995d */ /* 0x004fea0003900000 */
[----:B------:R-:W2:Y:S02]  /*9640*/  @!P1 SYNCS.PHASECHK.TRANS64 P1, [R0+URZ+0xc0], R2 ;  /* 0x0000c002000095a7 */ /* 0x000ea400080210ff */
[----:B--2---:R-:W-:Y:S05]  /*9650*/  @!P1 BRA `(.L_x_56) ;  /* 0xfffffffc00f09947 */ /* 0x004fea000383ffff */
[----:B------:R-:W-:Y:S05]  /*9660*/  BRA `(.L_x_149) ;  /* 0xffffff9800b87947 */ /* 0x000fea000383ffff */
.L_x_57:
[----:B------:R-:W-:-:S07]  /*9670*/  MOV R2, UR8 ;  /* 0x0000000800027c02 */ /* 0x000fce0008000f00 */
.L_x_150:
[----:B-1----:R1:W2:Y:S02]  /*9680*/  SYNCS.PHASECHK.TRANS64.TRYWAIT P0, [R2+URZ+0x100], R0 ;  /* 0x00010000020075a7 */ /* 0x0022a400080011ff */
[----:B--2---:R-:W-:Y:S05]  /*9690*/  @!P0 NANOSLEEP.SYNCS 0x989680 ;  /* 0x009896800000895d */ /* 0x004fea0003900000 */
[----:B------:R-:W2:Y:S02]  /*96a0*/  @!P0 SYNCS.PHASECHK.TRANS64 P0, [R2+URZ+0x100], R0 ;  /* 0x00010000020085a7 */ /* 0x000ea400080010ff */
[----:B--2---:R-:W-:Y:S05]  /*96b0*/  @!P0 BRA `(.L_x_150) ;  /* 0xfffffffc00f08947 */ /* 0x004fea000383ffff */
[----:B------:R-:W-:Y:S05]  /*96c0*/  BRA `(.L_x_151) ;  /* 0xffffff9c00087947 */ /* 0x000fea000383ffff */
.L_x_60:
[----:B------:R-:W-:Y:S07]  /*96d0*/  MOV R0, UR7 ;  /* 0x0000000700007c02 */ /* 0x000fee0008000f00 */
.L_x_152:
[----:B-1----:R1:W2:Y:S02]  /*96e0*/  SYNCS.PHASECHK.TRANS64.TRYWAIT P0, [R0+URZ], R2 ;  /* 0x00000002000075a7 */ /* 0x0022a400080011ff */
[----:B--2---:R-:W-:Y:S05]  /*96f0*/  @!P0 NANOSLEEP.SYNCS 0x989680 ;  /* 0x009896800000895d */ /* 0x004fea0003900000 */
[----:B------:R-:W2:Y:S02]  /*9700*/  @!P0 SYNCS.PHASECHK.TRANS64 P0, [R0+URZ], R2 ;  /* 0x00000002000085a7 */ /* 0x000ea400080010ff */
[----:B--2---:R-:W-:Y:S05]  /*9710*/  @!P0 BRA `(.L_x_152) ;  /* 0xfffffffc00f08947 */ /* 0x004fea000383ffff */
[----:B------:R-:W-:Y:S05]  /*9720*/  BRA `(.L_x_59) ;  /* 0xffffff9c00247947 */ /* 0x000fea000383ffff */
.L_x_63:
[----:B------:R-:W-:-:S07]  /*9730*/  MOV R0, UR5 ;  /* 0x0000000500007c02 */ /* 0x000fce0008000f00 */
.L_x_153:
[----:B--2---:R2:W3:Y:S02]  /*9740*/  SYNCS.PHASECHK.TRANS64.TRYWAIT P0, [R0+URZ], R2 ;  /* 0x00000002000075a7 */ /* 0x0044e400080011ff */
[----:B---3--:R-:W-:Y:S05]  /*9750*/  @!P0 NANOSLEEP.SYNCS 0x989680 ;  /* 0x009896800000895d */ /* 0x008fea0003900000 */
[----:B------:R-:W3:Y:S02]  /*9760*/  @!P0 SYNCS.PHASECHK.TRANS64 P0, [R0+URZ], R2 ;  /* 0x00000002000085a7 */ /* 0x000ee400080010ff */
[----:B---3--:R-:W-:Y:S05]  /*9770*/  @!P0 BRA `(.L_x_153) ;  /* 0xfffffffc00f08947 */ /* 0x008fea000383ffff */
[----:B------:R-:W-:Y:S05]  /*9780*/  BRA `(.L_x_154) ;  /* 0xffffff9c00d87947 */ /* 0x000fea000383ffff */
.L_x_64:
[----:B------:R-:W-:-:S07]  /*9790*/  MOV R0, UR5 ;  /* 0x0000000500007c02 */ /* 0x000fce0008000f00 */
.L_x_155:
[----:B-1----:R1:W2:Y:S02]  /*97a0*/  SYNCS.PHASECHK.TRANS64.TRYWAIT P0, [R0+URZ], R3 ;  /* 0x00000003000075a7 */ /* 0x0022a400080011ff */
[----:B--2---:R-:W-:Y:S05]  /*97b0*/  @!P0 NANOSLEEP.SYNCS 0x989680 ;  /* 0x009896800000895d */ /* 0x004fea0003900000 */
[----:B------:R-:W2:Y:S02]  /*97c0*/  @!P0 SYNCS.PHASECHK.TRANS64 P0, [R0+URZ], R3 ;  /* 0x00000003000085a7 */ /* 0x000ea400080010ff */
[----:B--2---:R-:W-:Y:S05]  /*97d0*/  @!P0 BRA `(.L_x_155) ;  /* 0xfffffffc00f08947 */ /* 0x004fea000383ffff */
[----:B------:R-:W-:Y:S05]  /*97e0*/  BRA `(.L_x_156) ;  /* 0xffffff9c00e47947 */ /* 0x000fea000383ffff */
.L_x_65:
[----:B------:R-:W-:-:S07]  /*97f0*/  MOV R0, UR5 ;  /* 0x0000000500007c02 */ /* 0x000fce0008000f00 */
.L_x_157:
[----:B-1----:R1:W2:Y:S02]  /*9800*/  SYNCS.PHASECHK.TRANS64.TRYWAIT P0, [R0+URZ], R3 ;  /* 0x00000003000075a7 */ /* 0x0022a400080011ff */
[----:B--2---:R-:W-:Y:S05]  /*9810*/  @!P0 NANOSLEEP.SYNCS 0x989680 ;  /* 0x009896800000895d */ /* 0x004fea0003900000 */
[----:B------:R-:W2:Y:S02]  /*9820*/  @!P0 SYNCS.PHASECHK.TRANS64 P0, [R0+URZ], R3 ;  /* 0x00000003000085a7 */ /* 0x000ea400080010ff */
[----:B--2---:R-:W-:Y:S05]  /*9830*/  @!P0 BRA `(.L_x_157) ;  /* 0xfffffffc00f08947 */ /* 0x004fea000383ffff */
[----:B------:R-:W-:Y:S05]  /*9840*/  BRA `(.L_x_158) ;  /* 0xffffff9c00f07947 */ /* 0x000fea000383ffff */
.L_x_66:
[----:B-1----:R-:W-:-:S07]  /*9850*/  MOV R0, UR7 ;  /* 0x0000000700007c02 */ /* 0x002fce0008000f00 */
.L_x_159:
[----:B-1----:R1:W2:Y:S02]  /*9860*/  SYNCS.PHASECHK.TRANS64.TRYWAIT P0, [R0+URZ], R2 ;  /* 0x00000002000075a7 */ /* 0x0022a400080011ff */
[----:B--2---:R-:W-:Y:S05]  /*9870*/  @!P0 NANOSLEEP.SYNCS 0x989680 ;  /* 0x009896800000895d */ /* 0x004fea0003900000 */
[----:B------:R-:W2:Y:S02]  /*9880*/  @!P0 SYNCS.PHASECHK.TRANS64 P0, [R0+URZ], R2 ;  /* 0x00000002000085a7 */ /* 0x000ea400080010ff */
[----:B--2---:R-:W-:Y:S05]  /*9890*/  @!P0 BRA `(.L_x_159) ;  /* 0xfffffffc00f08947 */ /* 0x004fea000383ffff */
[----:B------:R-:W-:Y:S05]  /*98a0*/  BRA `(.L_x_160) ;  /* 0xffffff9c00fc7947 */ /* 0x000fea000383ffff */
.L_x_71:
[----:B--2---:R2:W3:Y:S02]  /*98b0*/  SYNCS.PHASECHK.TRANS64.TRYWAIT P0, [R0+URZ+0xc0], R2 ;  /* 0x0000c002000075a7 */ /* 0x0044e400080011ff */
[----:B---3--:R-:W-:Y:S05]  /*98c0*/  @!P0 NANOSLEEP.SYNCS 0x989680 ;  /* 0x009896800000895d */ /* 0x008fea0003900000 */
[----:B------:R-:W3:Y:S02]  /*98d0*/  @!P0 SYNCS.PHASECHK.TRANS64 P0, [R0+URZ+0xc0], R2 ;  /* 0x0000c002000085a7 */ /* 0x000ee400080010ff */
[----:B---3--:R-:W-:Y:S05]  /*98e0*/  @!P0 BRA `(.L_x_71) ;  /* 0xfffffffc00f08947 */ /* 0x008fea000383ffff */
[----:B------:R-:W-:Y:S05]  /*98f0*/  BRA `(.L_x_161) ;  /* 0xffffffa400087947 */ /* 0x000fea000383ffff */
.L_x_74:
[----:B------:R-:W-:Y:S07]  /*9900*/  MOV R0, UR7 ;  /* 0x0000000700007c02 */ /* 0x000fee0008000f00 */
.L_x_162:
[----:B--2---:R2:W3:Y:S02]  /*9910*/  SYNCS.PHASECHK.TRANS64.TRYWAIT P0, [R0+URZ+0xb8], R2 ;  /* 0x0000b802000075a7 */ /* 0x0044e400080011ff */
[----:B---3--:R-:W-:Y:S05]  /*9920*/  @!P0 NANOSLEEP.SYNCS 0x989680 ;  /* 0x009896800000895d */ /* 0x008fea0003900000 */
[----:B------:R-:W3:Y:S02]  /*9930*/  @!P0 SYNCS.PHASECHK.TRANS64 P0, [R0+URZ+0xb8], R2 ;  /* 0x0000b802000085a7 */ /* 0x000ee400080010ff */
[----:B---3--:R-:W-:Y:S05]  /*9940*/  @!P0 BRA `(.L_x_162) ;  /* 0xfffffffc00f08947 */ /* 0x008fea000383ffff */
[----:B------:R-:W-:Y:S05]  /*9950*/  BRA `(.L_x_73) ;  /* 0xffffffa400e87947 */ /* 0x000fea000383ffff */
.L_x_77:
[----:B------:R-:W-:Y:S07]  /*9960*/  MOV R0, UR7 ;  /* 0x0000000700007c02 */ /* 0x000fee0008000f00 */
.L_x_163:
[----:B-1----:R1:W2:Y:S02]  /*9970*/  SYNCS.PHASECHK.TRANS64.TRYWAIT P0, [R0+URZ+0x90], R14 ;  /* 0x0000900e000075a7 */ /* 0x0022a400080011ff */
[----:B--2---:R-:W-:Y:S05]  /*9980*/  @!P0 NANOSLEEP.SYNCS 0x989680 ;  /* 0x009896800000895d */ /* 0x004fea0003900000 */
[----:B------:R-:W2:Y:S02]  /*9990*/  @!P0 SYNCS.PHASECHK.TRANS64 P0, [R0+URZ+0x90], R14 ;  /* 0x0000900e000085a7 */ /* 0x000ea400080010ff */
[----:B--2---:R-:W-:Y:S05]  /*99a0*/  @!P0 BRA `(.L_x_163) ;  /* 0xfffffffc00f08947 */ /* 0x004fea000383ffff */
[----:B------:R-:W-:Y:S05]  /*99b0*/  BRA `(.L_x_164) ;  /* 0xffffffa800607947 */ /* 0x000fea000383ffff */
.L_x_78:
[----:B------:R-:W-:Y:S07]  /*99c0*/  MOV R0, UR7 ;  /* 0x0000000700007c02 */ /* 0x000fee0008000f00 */
.L_x_165:
[----:B-1----:R1:W2:Y:S02]  /*99d0*/  SYNCS.PHASECHK.TRANS64.TRYWAIT P0, [R0+URZ+0x98], R14 ;  /* 0x0000980e000075a7 */ /* 0x0022a400080011ff */
[----:B--2---:R-:W-:Y:S05]  /*99e0*/  @!P0 NANOSLEEP.SYNCS 0x989680 ;  /* 0x009896800000895d */ /* 0x004fea0003900000 */
[----:B------:R-:W2:Y:S02]  /*99f0*/  @!P0 SYNCS.PHASECHK.TRANS64 P0, [R0+URZ+0x98], R14 ;  /* 0x0000980e000085a7 */ /* 0x000ea400080010ff */
[----:B--2---:R-:W-:Y:S05]  /*9a00*/  @!P0 BRA `(.L_x_165) ;  /* 0xfffffffc00f08947 */ /* 0x004fea000383ffff */
[----:B------:R-:W-:Y:S05]  /*9a10*/  BRA `(.L_x_166) ;  /* 0xffffffa800987947 */ /* 0x000fea000383ffff */
.L_x_79:
[----:B------:R-:W-:Y:S07]  /*9a20*/  MOV R0, UR7 ;  /* 0x0000000700007c02 */ /* 0x000fee0008000f00 */
.L_x_167:
[----:B-1----:R1:W2:Y:S02]  /*9a30*/  SYNCS.PHASECHK.TRANS64.TRYWAIT P0, [R0+URZ+0xa0], R14 ;  /* 0x0000a00e000075a7 */ /* 0x0022a400080011ff */
[----:B--2---:R-:W-:Y:S05]  /*9a40*/  @!P0 NANOSLEEP.SYNCS 0x989680 ;  /* 0x009896800000895d */ /* 0x004fea0003900000 */
[----:B------:R-:W2:Y:S02]  /*9a50*/  @!P0 SYNCS.PHASECHK.TRANS64 P0, [R0+URZ+0xa0], R14 ;  /* 0x0000a00e000085a7 */ /* 0x000ea400080010ff */
[----:B--2---:R-:W-:Y:S05]  /*9a60*/  @!P0 BRA `(.L_x_167) ;  /* 0xfffffffc00f08947 */ /* 0x004fea000383ffff */
[----:B------:R-:W-:Y:S05]  /*9a70*/  BRA `(.L_x_168) ;  /* 0xffffffa800dc7947 */ /* 0x000fea000383ffff */
.L_x_80:
[----:B------:R-:W-:Y:S07]  /*9a80*/  MOV R0, UR7 ;  /* 0x0000000700007c02 */ /* 0x000fee0008000f00 */
.L_x_169:
[----:B-1----:R1:W2:Y:S02]  /*9a90*/  SYNCS.PHASECHK.TRANS64.TRYWAIT P0, [R0+URZ+0xa8], R14 ;  /* 0x0000a80e000075a7 */ /* 0x0022a400080011ff */
[----:B--2---:R-:W-:Y:S05]  /*9aa0*/  @!P0 NANOSLEEP.SYNCS 0x989680 ;  /* 0x009896800000895d */ /* 0x004fea0003900000 */
[----:B------:R-:W2:Y:S02]  /*9ab0*/  @!P0 SYNCS.PHASECHK.TRANS64 P0, [R0+URZ+0xa8], R14 ;  /* 0x0000a80e000085a7 */ /* 0x000ea400080010ff */
[----:B--2---:R-:W-:Y:S05]  /*9ac0*/  @!P0 BRA `(.L_x_169) ;  /* 0xfffffffc00f08947 */ /* 0x004fea000383ffff */
[----:B------:R-:W-:Y:S05]  /*9ad0*/  BRA `(.L_x_170) ;  /* 0xffffffac00607947 */ /* 0x000fea000383ffff */
.L_x_82:
[----:B------:R-:W-:-:S07]  /*9ae0*/  MOV R0, UR7 ;  /* 0x0000000700007c02 */ /* 0x000fce0008000f00 */
.L_x_171:
[----:B-1----:R1:W3:Y:S02]  /*9af0*/  SYNCS.PHASECHK.TRANS64.TRYWAIT P0, [R0+URZ+0x90], R2 ;  /* 0x00009002000075a7 */ /* 0x0022e400080011ff */
[----:B---3--:R-:W-:Y:S05]  /*9b00*/  @!P0 NANOSLEEP.SYNCS 0x989680 ;  /* 0x009896800000895d */ /* 0x008fea0003900000 */
[----:B------:R-:W3:Y:S02]  /*9b10*/  @!P0 SYNCS.PHASECHK.TRANS64 P0, [R0+URZ+0x90], R2 ;  /* 0x00009002000085a7 */ /* 0x000ee400080010ff */
[----:B---3--:R-:W-:Y:S05]  /*9b20*/  @!P0 BRA `(.L_x_171) ;  /* 0xfffffffc00f08947 */ /* 0x008fea000383ffff */
[----:B------:R-:W-:Y:S05]  /*9b30*/  BRA `(.L_x_172) ;  /* 0xffffffac00d07947 */ /* 0x000fea000383ffff */
.L_x_83:
[----:B-1----:R-:W-:-:S07]  /*9b40*/  MOV R0, UR7 ;  /* 0x0000000700007c02 */ /* 0x002fce0008000f00 */
.L_x_173:
[----:B-1----:R1:W3:Y:S02]  /*9b50*/  SYNCS.PHASECHK.TRANS64.TRYWAIT P0, [R0+URZ+0x98], R2 ;  /* 0x00009802000075a7 */ /* 0x0022e400080011ff */
[----:B---3--:R-:W-:Y:S05]  /*9b60*/  @!P0 NANOSLEEP.SYNCS 0x989680 ;  /* 0x009896800000895d */ /* 0x008fea0003900000 */
[----:B------:R-:W3:Y:S02]  /*9b70*/  @!P0 SYNCS.PHASECHK.TRANS64 P0, [R0+URZ+0x98], R2 ;  /* 0x00009802000085a7 */ /* 0x000ee400080010ff */
[----:B---3--:R-:W-:Y:S05]  /*9b80*/  @!P0 BRA `(.L_x_173) ;  /* 0xfffffffc00f08947 */ /* 0x008fea000383ffff */
[----:B------:R-:W-:Y:S05]  /*9b90*/  BRA `(.L_x_174) ;  /* 0xffffffac00c07947 */ /* 0x000fea000383ffff */
.L_x_84:
[----:B-1----:R-:W-:-:S07]  /*9ba0*/  MOV R0, UR7 ;  /* 0x0000000700007c02 */ /* 0x002fce0008000f00 */
.L_x_175:
[----:B-1----:R1:W3:Y:S02]  /*9bb0*/  SYNCS.PHASECHK.TRANS64.TRYWAIT P0, [R0+URZ+0xa0], R2 ;  /* 0x0000a002000075a7 */ /* 0x0022e400080011ff */
[----:B---3--:R-:W-:Y:S05]  /*9bc0*/  @!P0 NANOSLEEP.SYNCS 0x989680 ;  /* 0x009896800000895d */ /* 0x008fea0003900000 */
[----:B------:R-:W3:Y:S02]  /*9bd0*/  @!P0 SYNCS.PHASECHK.TRANS64 P0, [R0+URZ+0xa0], R2 ;  /* 0x0000a002000085a7 */ /* 0x000ee400080010ff */
[----:B---3--:R-:W-:Y:S05]  /*9be0*/  @!P0 BRA `(.L_x_175) ;  /* 0xfffffffc00f08947 */ /* 0x008fea000383ffff */
[----:B------:R-:W-:Y:S05]  /*9bf0*/  BRA `(.L_x_176) ;  /* 0xffffffac00b07947 */ /* 0x000fea000383ffff */
.L_x_86:
[----:B--2---:R2:W4:Y:S02]  /*9c00*/  SYNCS.PHASECHK.TRANS64.TRYWAIT P0, [R0+URZ+0xc0], R2 ;  /* 0x0000c002000075a7 */ /* 0x00452400080011ff */
[----:B----4-:R-:W-:Y:S05]  /*9c10*/  @!P0 NANOSLEEP.SYNCS 0x989680 ;  /* 0x009896800000895d */ /* 0x010fea0003900000 */
[----:B------:R-:W4:Y:S02]  /*9c20*/  @!P0 SYNCS.PHASECHK.TRANS64 P0, [R0+URZ+0xc0], R2 ;  /* 0x0000c002000085a7 */ /* 0x000f2400080010ff */
[----:B----4-:R-:W-:Y:S05]  /*9c30*/  @!P0 BRA `(.L_x_86) ;  /* 0xfffffffc00f08947 */ /* 0x010fea000383ffff */
[----:B------:R-:W-:Y:S05]  /*9c40*/  BRA `(.L_x_177) ;  /* 0xffffffb0007c7947 */ /* 0x000fea000383ffff */
.L_x_97:
[----:B-1----:R1:W3:Y:S02]  /*9c50*/  SYNCS.PHASECHK.TRANS64.TRYWAIT P1, [R2+URZ+0x70], R0 ;  /* 0x00007000020075a7 */ /* 0x0022e400080211ff */
[----:B---3--:R-:W-:Y:S05]  /*9c60*/  @!P1 NANOSLEEP.SYNCS 0x989680 ;  /* 0x009896800000995d */ /* 0x008fea0003900000 */
[----:B------:R-:W3:Y:S02]  /*9c70*/  @!P1 SYNCS.PHASECHK.TRANS64 P1, [R2+URZ+0x70], R0 ;  /* 0x00007000020095a7 */ /* 0x000ee400080210ff */
[----:B---3--:R-:W-:Y:S05]  /*9c80*/  @!P1 BRA `(.L_x_97) ;  /* 0xfffffffc00f09947 */ /* 0x008fea000383ffff */
[----:B------:R-:W-:Y:S05]  /*9c90*/  BRA `(.L_x_96) ;  /* 0xffffffbc00947947 */ /* 0x000fea000383ffff */
.L_x_99:
[----:B-1----:R1:W2:Y:S02]  /*9ca0*/  SYNCS.PHASECHK.TRANS64.TRYWAIT P0, [R113+URZ+0xe0], R3 ;  /* 0x0000e003710075a7 */ /* 0x0022a400080011ff */
[----:B--2---:R-:W-:Y:S05]  /*9cb0*/  @!P0 NANOSLEEP.SYNCS 0x989680 ;  /* 0x009896800000895d */ /* 0x004fea0003900000 */
[----:B------:R-:W2:Y:S02]  /*9cc0*/  @!P0 SYNCS.PHASECHK.TRANS64 P0, [R113+URZ+0xe0], R3 ;  /* 0x0000e003710085a7 */ /* 0x000ea400080010ff */
[----:B--2---:R-:W-:Y:S05]  /*9cd0*/  @!P0 BRA `(.L_x_99) ;  /* 0xfffffffc00f08947 */ /* 0x004fea000383ffff */
[----:B------:R-:W-:Y:S05]  /*9ce0*/  BRA `(.L_x_98) ;  /* 0xffffffbc00e87947 */ /* 0x000fea000383ffff */
.L_x_107:
[----:B--2---:R2:W3:Y:S02]  /*9cf0*/  SYNCS.PHASECHK.TRANS64.TRYWAIT P0, [R0+URZ+0x70], R3 ;  /* 0x00007003000075a7 */ /* 0x0044e400080011ff */
[----:B---3--:R-:W-:Y:S05]  /*9d00*/  @!P0 NANOSLEEP.SYNCS 0x989680 ;  /* 0x009896800000895d */ /* 0x008fea0003900000 */
[----:B------:R-:W3:Y:S02]  /*9d10*/  @!P0 SYNCS.PHASECHK.TRANS64 P0, [R0+URZ+0x70], R3 ;  /* 0x00007003000085a7 */ /* 0x000ee400080010ff */
[----:B---3--:R-:W-:Y:S05]  /*9d20*/  @!P0 BRA `(.L_x_107) ;  /* 0xfffffffc00f08947 */ /* 0x008fea000383ffff */
[----:B------:R-:W-:Y:S05]  /*9d30*/  BRA `(.L_x_106) ;  /* 0xffffffc800d87947 */ /* 0x000fea000383ffff */
.L_x_115:
[----:B--2---:R2:W3:Y:S02]  /*9d40*/  SYNCS.PHASECHK.TRANS64.TRYWAIT P0, [R0+URZ+0x70], R4 ;  /* 0x00007004000075a7 */ /* 0x0044e400080011ff */
[----:B---3--:R-:W-:Y:S05]  /*9d50*/  @!P0 NANOSLEEP.SYNCS 0x989680 ;  /* 0x009896800000895d */ /* 0x008fea0003900000 */
[----:B------:R-:W3:Y:S02]  /*9d60*/  @!P0 SYNCS.PHASECHK.TRANS64 P0, [R0+URZ+0x70], R4 ;  /* 0x00007004000085a7 */ /* 0x000ee400080010ff */
[----:B---3--:R-:W-:Y:S05]  /*9d70*/  @!P0 BRA `(.L_x_115) ;  /* 0xfffffffc00f08947 */ /* 0x008fea000383ffff */
[----:B------:R-:W-:Y:S05]  /*9d80*/  BRA `(.L_x_114) ;  /* 0xffffffd8001c7947 */ /* 0x000fea000383ffff */
.L_x_123:
[----:B--2---:R2:W3:Y:S02]  /*9d90*/  SYNCS.PHASECHK.TRANS64.TRYWAIT P0, [R0+URZ+0x70], R4 ;  /* 0x00007004000075a7 */ /* 0x0044e400080011ff */
[----:B---3--:R-:W-:Y:S05]  /*9da0*/  @!P0 NANOSLEEP.SYNCS 0x989680 ;  /* 0x009896800000895d */ /* 0x008fea0003900000 */
[----:B------:R-:W3:Y:S02]  /*9db0*/  @!P0 SYNCS.PHASECHK.TRANS64 P0, [R0+URZ+0x70], R4 ;  /* 0x00007004000085a7 */ /* 0x000ee400080010ff */
[----:B---3--:R-:W-:Y:S05]  /*9dc0*/  @!P0 BRA `(.L_x_123) ;  /* 0xfffffffc00f08947 */ /* 0x008fea000383ffff */
[----:B------:R-:W-:Y:S05]  /*9dd0*/  BRA `(.L_x_122) ;  /* 0xffffffe4006c7947 */ /* 0x000fea000383ffff */
        .weak           $__internal_0_$__cuda_sm10x_tcgen05_guardrail_trap_col_being_dealloced_not_returned_by_alloc
        .type           $__internal_0_$__cuda_sm10x_tcgen05_guardrail_trap_col_being_dealloced_not_returned_by_alloc,@function
        .size           $__internal_0_$__cuda_sm10x_tcgen05_guardrail_trap_col_being_dealloced_not_returned_by_alloc,($__internal_1_$__cuda_sm10x_tcgen05_guardrail_trap_phase_invalid_during_alloc - $__internal_0_$__cuda_sm10x_tcgen05_guardrail_trap_col_being_dealloced_not_returned_by_alloc)
$__internal_0_$__cuda_sm10x_tcgen05_guardrail_trap_col_being_dealloced_not_returned_by_alloc:
[----:B------:R-:W-:Y:S05]  /*9de0*/  BPT.TRAP 0x1 ;  /* 0x000000040000795c */ /* 0x000fea0000300000 */
[----:B------:R-:W-:-:S04]  /*9df0*/  HFMA2 R3, -RZ, RZ, 0, 0 ;  /* 0x00000000ff037431 */ /* 0x000fc800000001ff */
[----:B------:R-:W-:Y:S05]  /*9e00*/  RET.REL.NODEC R2 `(_ZN7cutlass13device_kernelINS_4gemm6kernel13GemmUniversalIN4cute5tupleIJiiiiEEENS1_10collective13CollectiveMmaINS1_35MainloopSm100TmaUmmaWarpSpecializedILi7ELi2ELi4ENS5_IJNS4_1CILi1EEESB_SB_EEEEENS5_IJNSA_ILi64EEENSA_ILi256EEESE_EEENS_12float_e4m3_tENS5_IJlSB_lEEESH_SI_NS4_8TiledMMAINS4_8MMA_AtomIJNS4_10MMA_TraitsINS4_19SM100_MMA_F8F6F4_SSEJSH_SH_fSE_SF_NS4_17integral_constantINS4_4UMMA5MajorELSP_0EEESQ_NSN_INSO_7ScaleInELSR_0EEESS_EEEEEENS4_6LayoutISC_NS5_IJNSA_ILi0EEESW_SW_EEEEENS5_IJNS4_10UnderscoreESZ_SZ_EEEEENS4_13SM90_TMA_LOADENS4_14ComposedLayoutINS4_7SwizzleILi2ELi4ELi3EEENS4_18smem_ptr_flag_bitsILi8EEENSV_INS5_IJNSA_ILi8EEESE_EEENS5_IJSE_SB_EEEEEEEvNS4_8identityES12_S1C_vS1D_EENS_8epilogue10collective18CollectiveEpilogueINS1F_23Sm100TmaWarpSpecializedILi4ELi2ELi32ELb0ELb0EEEJSG_NS5_IJNSV_ISE_SB_EES1K_EEESH_SI_SH_SI_NS1F_6fusion15FusionCallbacksIS1J_NS1M_17LinearCombinationISH_fSH_fLNS_15FloatRoundStyleE2EEESG_S1L_JEEENS4_5SM1004TMEM4LOAD26SM100_TMEM_LOAD_16dp32b32xES12_S1C_NS4_39AutoVectorizingCopyWithAssumedAlignmentILi128EEENS4_14SM90_TMA_STOREES1C_S1X_S1X_EEEvvEEEEvNT_6ParamsE) ;  /* 0xffffff60027c7950 */ /* 0x000fea0003c3ffff */
        .weak           $__internal_1_$__cuda_sm10x_tcgen05_guardrail_trap_phase_invalid_during_alloc
        .type           $__internal_1_$__cuda_sm10x_tcgen05_guardrail_trap_phase_invalid_during_alloc,@function
        .size           $__internal_1_$__cuda_sm10x_tcgen05_guardrail_trap_phase_invalid_during_alloc,($__internal_2_$__cuda_sm10x_tcgen05_guardrail_trap_unallocated_columns_being_dealloced - $__internal_1_$__cuda_sm10x_tcgen05_guardrail_trap_phase_invalid_during_alloc)
$__internal_1_$__cuda_sm10x_tcgen05_guardrail_trap_phase_invalid_during_alloc:
[----:B------:R-:W-:Y:S05]  /*9e10*/  BPT.TRAP 0x1 ;  /* 0x000000040000795c */ /* 0x000fea0000300000 */
[----:B------:R-:W-:-:S04]  /*9e20*/  MOV R3, 0x0 ;  /* 0x0000000000037802 */ /* 0x000fc80000000f00 */
[----:B------:R-:W-:Y:S05]  /*9e30*/  RET.REL.NODEC R2 `(_ZN7cutlass13device_kernelINS_4gemm6kernel13GemmUniversalIN4cute5tupleIJiiiiEEENS1_10collective13CollectiveMmaINS1_35MainloopSm100TmaUmmaWarpSpecializedILi7ELi2ELi4ENS5_IJNS4_1CILi1EEESB_SB_EEEEENS5_IJNSA_ILi64EEENSA_ILi256EEESE_EEENS_12float_e4m3_tENS5_IJlSB_lEEESH_SI_NS4_8TiledMMAINS4_8MMA_AtomIJNS4_10MMA_TraitsINS4_19SM100_MMA_F8F6F4_SSEJSH_SH_fSE_SF_NS4_17integral_constantINS4_4UMMA5MajorELSP_0EEESQ_NSN_INSO_7ScaleInELSR_0EEESS_EEEEEENS4_6LayoutISC_NS5_IJNSA_ILi0EEESW_SW_EEEEENS5_IJNS4_10UnderscoreESZ_SZ_EEEEENS4_13SM90_TMA_LOADENS4_14ComposedLayoutINS4_7SwizzleILi2ELi4ELi3EEENS4_18smem_ptr_flag_bitsILi8EEENSV_INS5_IJNSA_ILi8EEESE_EEENS5_IJSE_SB_EEEEEEEvNS4_8identityES12_S1C_vS1D_EENS_8epilogue10collective18CollectiveEpilogueINS1F_23Sm100TmaWarpSpecializedILi4ELi2ELi32ELb0ELb0EEEJSG_NS5_IJNSV_ISE_SB_EES1K_EEESH_SI_SH_SI_NS1F_6fusion15FusionCallbacksIS1J_NS1M_17LinearCombinationISH_fSH_fLNS_15FloatRoundStyleE2EEESG_S1L_JEEENS4_5SM1004TMEM4LOAD26SM100_TMEM_LOAD_16dp32b32xES12_S1C_NS4_39AutoVectorizingCopyWithAssumedAlignmentILi128EEENS4_14SM90_TMA_STOREES1C_S1X_S1X_EEEvvEEEEvNT_6ParamsE) ;  /* 0xffffff6002707950 */ /* 0x000fea0003c3ffff */
        .weak           $__internal_2_$__cuda_sm10x_tcgen05_guardrail_trap_unallocated_columns_being_dealloced
        .type           $__internal_2_$__cuda_sm10x_tcgen05_guardrail_trap_unallocated_columns_being_dealloced,@function
        .size           $__internal_2_$__cuda_sm10x_tcgen05_guardrail_trap_unallocated_columns_being_dealloced,(.L_x_179 - $__internal_2_$__cuda_sm10x_tcgen05_guardrail_trap_unallocated_columns_being_dealloced)
$__internal_2_$__cuda_sm10x_tcgen05_guardrail_trap_unallocated_columns_being_dealloced:
[----:B------:R-:W-:Y:S05]  /*9e40*/  BPT.TRAP 0x1 ;  /* 0x000000040000795c */ /* 0x000fea0000300000 */
[----:B------:R-:W-:-:S04]  /*9e50*/  HFMA2 R3, -RZ, RZ, 0, 0 ;  /* 0x00000000ff037431 */ /* 0x000fc800000001ff */
[----:B------:R-:W-:Y:S05]  /*9e60*/  RET.REL.NODEC R2 `(_ZN7cutlass13device_kernelINS_4gemm6kernel13GemmUniversalIN4cute5tupleIJiiiiEEENS1_10collective13CollectiveMmaINS1_35MainloopSm100TmaUmmaWarpSpecializedILi7ELi2ELi4ENS5_IJNS4_1CILi1EEESB_SB_EEEEENS5_IJNSA_ILi64EEENSA_ILi256EEESE_EEENS_12float_e4m3_tENS5_IJlSB_lEEESH_SI_NS4_8TiledMMAINS4_8MMA_AtomIJNS4_10MMA_TraitsINS4_19SM100_MMA_F8F6F4_SSEJSH_SH_fSE_SF_NS4_17integral_constantINS4_4UMMA5MajorELSP_0EEESQ_NSN_INSO_7ScaleInELSR_0EEESS_EEEEEENS4_6LayoutISC_NS5_IJNSA_ILi0EEESW_SW_EEEEENS5_IJNS4_10UnderscoreESZ_SZ_EEEEENS4_13SM90_TMA_LOADENS4_14ComposedLayoutINS4_7SwizzleILi2ELi4ELi3EEENS4_18smem_ptr_flag_bitsILi8EEENSV_INS5_IJNSA_ILi8EEESE_EEENS5_IJSE_SB_EEEEEEEvNS4_8identityES12_S1C_vS1D_EENS_8epilogue10collective18CollectiveEpilogueINS1F_23Sm100TmaWarpSpecializedILi4ELi2ELi32ELb0ELb0EEEJSG_NS5_IJNSV_ISE_SB_EES1K_EEESH_SI_SH_SI_NS1F_6fusion15FusionCallbacksIS1J_NS1M_17LinearCombinationISH_fSH_fLNS_15FloatRoundStyleE2EEESG_S1L_JEEENS4_5SM1004TMEM4LOAD26SM100_TMEM_LOAD_16dp32b32xES12_S1C_NS4_39AutoVectorizingCopyWithAssumedAlignmentILi128EEENS4_14SM90_TMA_STOREES1C_S1X_S1X_EEEvvEEEEvNT_6ParamsE) ;  /* 0xffffff6002647950 */ /* 0x000fea0003c3ffff */
.L_x_178:
[----:B------:R-:W-:-:S00]  /*9e70*/  BRA `(.L_x_178) ;  /* 0xfffffffc00fc7947 */ /* 0x000fc0000383ffff */
[----:B------:R-:W-:-:S00]  /*9e80*/  NOP ;  /* 0x0000000000007918 */ /* 0x000fc00000000000 */
[----:B------:R-:W-:-:S00]  /*9e90*/  NOP ;  /* 0x0000000000007918 */ /* 0x000fc00000000000 */
[----:B------:R-:W-:-:S00]  /*9ea0*/  NOP ;  /* 0x0000000000007918 */ /* 0x000fc00000000000 */
[----:B------:R-:W-:-:S00]  /*9eb0*/  NOP ;  /* 0x0000000000007918 */ /* 0x000fc00000000000 */
[----:B------:R-:W-:-:S00]  /*9ec0*/  NOP ;  /* 0x0000000000007918 */ /* 0x000fc00000000000 */
[----:B------:R-:W-:-:S00]  /*9ed0*/  NOP ;  /* 0x0000000000007918 */ /* 0x000fc00000000000 */
[----:B------:R-:W-:-:S00]  /*9ee0*/  NOP ;  /* 0x0000000000007918 */ /* 0x000fc00000000000 */
[----:B------:R-:W-:-:S00]  /*9ef0*/  NOP ;  /* 0x0000000000007918 */ /* 0x000fc00000000000 */
.L_x_179:


//--------------------- .nv.global.init           --------------------------
	.section	.nv.global.init,"aw",@progbits
.nv.global.init:
	.type		$str$27,@object
	.size		$str$27,($str$28 - $str$27)
$str$27:
        /*0000*/ 	.byte	0x28, 0x61, 0x64, 0x64, 0x72, 0x65, 0x73, 0x73, 0x20, 0x26, 0x20, 0x6d, 0x61, 0x73, 0x6b, 0x29
        /*0010*/ 	.byte	0x20, 0x3d, 0x3d, 0x20, 0x30, 0x00
	.type		$str$28,@object
	.size		$str$28,($str$26 - $str$28)
$str$28:
        /*0016*/ 	.byte	0x2f, 0x74, 0x6d, 0x70, 0x2f, 0x63, 0x75, 0x74, 0x6c, 0x61, 0x73, 0x73, 0x5f, 0x73, 0x77, 0x65
        /*0026*/ 	.byte	0x65, 0x70, 0x5f, 0x73, 0x72, 0x63, 0x2f, 0x69, 0x6e, 0x63, 0x6c, 0x75, 0x64, 0x65, 0x2f, 0x63
        /*0036*/ 	.byte	0x75, 0x74, 0x65, 0x2f, 0x70, 0x6f, 0x69, 0x6e, 0x74, 0x65, 0x72, 0x5f, 0x66, 0x6c, 0x61, 0x67
        /*0046*/ 	.byte	0x67, 0x65, 0x64, 0x2e, 0x68, 0x70, 0x70, 0x00
	.type		$str$26,@object
	.size		$str$26,($str$25 - $str$26)
$str$26:
        /*004e*/ 	.byte	0x2f, 0x74, 0x6d, 0x70, 0x2f, 0x63, 0x75, 0x74, 0x6c, 0x61, 0x73, 0x73, 0x5f, 0x73, 0x77, 0x65
        /*005e*/ 	.byte	0x65, 0x70, 0x5f, 0x73, 0x72, 0x63, 0x2f, 0x69, 0x6e, 0x63, 0x6c, 0x75, 0x64, 0x65, 0x2f, 0x63
        /*006e*/ 	.byte	0x75, 0x74, 0x65, 0x2f, 0x61, 0x74, 0x6f, 0x6d, 0x2f, 0x63, 0x6f, 0x70, 0x79, 0x5f, 0x74, 0x72
        /*007e*/ 	.byte	0x61, 0x69, 0x74, 0x73, 0x5f, 0x73, 0x6d, 0x31, 0x30, 0x30, 0x2e, 0x68, 0x70, 0x70, 0x00
	.type		$str$25,@object
	.size		$str$25,(__unnamed_1 - $str$25)
$str$25:
        /*008d*/ 	.byte	0x28, 0x28, 0x75, 0x69, 0x6e, 0x74, 0x33, 0x32, 0x5f, 0x74, 0x28, 0x74, 0x68, 0x72, 0x65, 0x61
        /*009d*/ 	.byte	0x64, 0x49, 0x64, 0x78, 0x2e, 0x78, 0x29, 0x20, 0x2f, 0x20, 0x33, 0x32, 0x29, 0x20, 0x25, 0x20
        /*00ad*/ 	.byte	0x34, 0x29, 0x20, 0x3d, 0x3d, 0x20, 0x28, 0x28, 0x28, 0x74, 0x6d, 0x65, 0x6d, 0x5f, 0x61, 0x64
        /*00bd*/ 	.byte	0x64, 0x72, 0x20, 0x3e, 0x3e, 0x20, 0x31, 0x36, 0x29, 0x20, 0x2f, 0x20, 0x33, 0x32, 0x29, 0x20
        /*00cd*/ 	.byte	0x25, 0x20, 0x34, 0x29, 0x00
	.type		__unnamed_1,@object
	.size		__unnamed_1,(__unnamed_2 - __unnamed_1)
__unnamed_1:
        /*00d2*/ 	.byte	0x61, 0x75, 0x74, 0x6f, 0x20, 0x63, 0x75, 0x74, 0x65, 0x3a, 0x3a, 0x61, 0x73, 0x5f, 0x70, 0x6f
        /* <DEDUP_REMOVED lines=24> */
        /*0262*/ 	.byte	0x3c, 0x34, 0x30, 0x39, 0x36, 0x3e, 0x3e, 0x3e, 0x3e, 0x5d, 0x00
	.type		__unnamed_2,@object
	.size		__unnamed_2,(__unnamed_3 - __unnamed_2)
__unnamed_2:
        /* <DEDUP_REMOVED lines=26> */
	.type		__unnamed_3,@object
	.size		__unnamed_3,(.L_3 - __unnamed_3)
__unnamed_3:
        /* <DEDUP_REMOVED lines=40> */
        /*0688*/ 	.byte	0x74, 0x65, 0x3a, 0x3a, 0x43, 0x3c, 0x30, 0x3e, 0x3e, 0x3e, 0x3e, 0x5d, 0x00
.L_3:


//--------------------- .nv.shared._ZN7cutlass13device_kernelINS_4gemm6kernel13GemmUniversalIN4cute5tupleIJiiiiEEENS1_10collective13CollectiveMmaINS1_35MainloopSm100TmaUmmaWarpSpecializedILi7ELi2ELi4ENS5_IJNS4_1CILi1EEESB_SB_EEEEENS5_IJNSA_ILi64EEENSA_ILi256EEESE_EEENS_12float_e4m3_tENS5_IJlSB_lEEESH_SI_NS4_8TiledMMAINS4_8MMA_AtomIJNS4_10MMA_TraitsINS4_19SM100_MMA_F8F6F4_SSEJSH_SH_fSE_SF_NS4_17integral_constantINS4_4UMMA5MajorELSP_0EEESQ_NSN_INSO_7ScaleInELSR_0EEESS_EEEEEENS4_6LayoutISC_NS5_IJNSA_ILi0EEESW_SW_EEEEENS5_IJNS4_10UnderscoreESZ_SZ_EEEEENS4_13SM90_TMA_LOADENS4_14ComposedLayoutINS4_7SwizzleILi2ELi4ELi3EEENS4_18smem_ptr_flag_bitsILi8EEENSV_INS5_IJNSA_ILi8EEESE_EEENS5_IJSE_SB_EEEEEEEvNS4_8identityES12_S1C_vS1D_EENS_8epilogue10collective18CollectiveEpilogueINS1F_23Sm100TmaWarpSpecializedILi4ELi2ELi32ELb0ELb0EEEJSG_NS5_IJNSV_ISE_SB_EES1K_EEESH_SI_SH_SI_NS1F_6fusion15FusionCallbacksIS1J_NS1M_17LinearCombinationISH_fSH_fLNS_15FloatRoundStyleE2EEESG_S1L_JEEENS4_5SM1004TMEM4LOAD26SM100_TMEM_LOAD_16dp32b32xES12_S1C_NS4_39AutoVectorizingCopyWithAssumedAlignmentILi128EEENS4_14SM90_TMA_STOREES1C_S1X_S1X_EEEvvEEEEvNT_6ParamsE --------------------------
	.section	.nv.shared._ZN7cutlass13device_kernelINS_4gemm6kernel13GemmUniversalIN4cute5tupleIJiiiiEEENS1_10collective13CollectiveMmaINS1_35MainloopSm100TmaUmmaWarpSpecializedILi7ELi2ELi4ENS5_IJNS4_1CILi1EEESB_SB_EEEEENS5_IJNSA_ILi64EEENSA_ILi256EEESE_EEENS_12float_e4m3_tENS5_IJlSB_lEEESH_SI_NS4_8TiledMMAINS4_8MMA_AtomIJNS4_10MMA_TraitsINS4_19SM100_MMA_F8F6F4_SSEJSH_SH_fSE_SF_NS4_17integral_constantINS4_4UMMA5MajorELSP_0EEESQ_NSN_INSO_7ScaleInELSR_0EEESS_EEEEEENS4_6LayoutISC_NS5_IJNSA_ILi0EEESW_SW_EEEEENS5_IJNS4_10UnderscoreESZ_SZ_EEEEENS4_13SM90_TMA_LOADENS4_14ComposedLayoutINS4_7SwizzleILi2ELi4ELi3EEENS4_18smem_ptr_flag_bitsILi8EEENSV_INS5_IJNSA_ILi8EEESE_EEENS5_IJSE_SB_EEEEEEEvNS4_8identityES12_S1C_vS1D_EENS_8epilogue10collective18CollectiveEpilogueINS1F_23Sm100TmaWarpSpecializedILi4ELi2ELi32ELb0ELb0EEEJSG_NS5_IJNSV_ISE_SB_EES1K_EEESH_SI_SH_SI_NS1F_6fusion15FusionCallbacksIS1J_NS1M_17LinearCombinationISH_fSH_fLNS_15FloatRoundStyleE2EEESG_S1L_JEEENS4_5SM1004TMEM4LOAD26SM100_TMEM_LOAD_16dp32b32xES12_S1C_NS4_39AutoVectorizingCopyWithAssumedAlignmentILi128EEENS4_14SM90_TMA_STOREES1C_S1X_S1X_EEEvvEEEEvNT_6ParamsE,"aw",@nobits
	.sectionflags	@""
	.align	16
	.zero		1024


//--------------------- .nv.shared.reserved.0     --------------------------
	.section	.nv.shared.reserved.0,"aw",@nobits
	.weak		__nv_reservedSMEM_offset_0_alias
	.size		__nv_reservedSMEM_offset_0_alias, 0, 64
	.other		__nv_reservedSMEM_offset_0_alias,@"STO_CUDA_RESERVED_SHARED STV_DEFAULT"
__nv_reservedSMEM_offset_0_alias:
	.zero		0
.nv.shared.reserved.0:
	.zero		64
	.weak		__nv_reservedSMEM_tcgen05_partition
	.type		__nv_reservedSMEM_tcgen05_partition,@object
	.size		__nv_reservedSMEM_tcgen05_partition,(.L_0 - __nv_reservedSMEM_tcgen05_partition)
__nv_reservedSMEM_tcgen05_partition:
	.zero		32
.L_0:


//--------------------- .nv.global                --------------------------
	.section	.nv.global,"aw",@nobits
.nv.global:
	.type		_ZN40_INTERNAL_df481052_4_k_cu_d8db0afb_290384cute1_E,@object
	.size		_ZN40_INTERNAL_df481052_4_k_cu_d8db0afb_290384cute1_E,(_ZN40_INTERNAL_df481052_4_k_cu_d8db0afb_290384cuda3std3__45__cpo6cbeginE - _ZN40_INTERNAL_df481052_4_k_cu_d8db0afb_290384cute1_E)
_ZN40_INTERNAL_df481052_4_k_cu_d8db0afb_290384cute1_E:
	.zero		1
	.type		_ZN40_INTERNAL_df481052_4_k_cu_d8db0afb_290384cuda3std3__45__cpo6cbeginE,@object
	.size		_ZN40_INTERNAL_df481052_4_k_cu_d8db0afb_290384cuda3std3__45__cpo6cbeginE,(_ZN40_INTERNAL_df481052_4_k_cu_d8db0afb_290384cuda3std3__48in_placeE - _ZN40_INTERNAL_df481052_4_k_cu_d8db0afb_290384cuda3std3__45__cpo6cbeginE)
_ZN40_INTERNAL_df481052_4_k_cu_d8db0afb_290384cuda3std3__45__cpo6cbeginE:
	.zero		1
	.type		_ZN40_INTERNAL_df481052_4_k_cu_d8db0afb_290384cuda3std3__48in_placeE,@object
	.size		_ZN40_INTERNAL_df481052_4_k_cu_d8db0afb_290384cuda3std3__48in_placeE,(_ZN40_INTERNAL_df481052_4_k_cu_d8db0afb_290384cuda3std6ranges3__45__cpo9iter_moveE - _ZN40_INTERNAL_df481052_4_k_cu_d8db0afb_290384cuda3std3__48in_placeE)
_ZN40_INTERNAL_df481052_4_k_cu_d8db0afb_290384cuda3std3__48in_placeE:
	.zero		1
	.type		_ZN40_INTERNAL_df481052_4_k_cu_d8db0afb_290384cuda3std6ranges3__45__cpo9iter_moveE,@object
	.size		_ZN40_INTERNAL_df481052_4_k_cu_d8db0afb_290384cuda3std6ranges3__45__cpo9iter_moveE,(_ZN40_INTERNAL_df481052_4_k_cu_d8db0afb_290384cuda3std3__45__cpo5beginE - _ZN40_INTERNAL_df481052_4_k_cu_d8db0afb_290384cuda3std6ranges3__45__cpo9iter_moveE)
_ZN40_INTERNAL_df481052_4_k_cu_d8db0afb_290384cuda3std6ranges3__45__cpo9iter_moveE:
	.zero		1
	.type		_ZN40_INTERNAL_df481052_4_k_cu_d8db0afb_290384cuda3std3__45__cpo5beginE,@object
	.size		_ZN40_INTERNAL_df481052_4_k_cu_d8db0afb_290384cuda3std3__45__cpo5beginE,(_ZN40_INTERNAL_df481052_4_k_cu_d8db0afb_290384cuda3std3__442_GLOBAL__N__df481052_4_k_cu_d8db0afb_290386ignoreE - _ZN40_INTERNAL_df481052_4_k_cu_d8db0afb_290384cuda3std3__45__cpo5beginE)
_ZN40_INTERNAL_df481052_4_k_cu_d8db0afb_290384cuda3std3__45__cpo5beginE:
	.zero		1
	.type		_ZN40_INTERNAL_df481052_4_k_cu_d8db0afb_290384cuda3std3__442_GLOBAL__N__df481052_4_k_cu_d8db0afb_290386ignoreE,@object
	.size		_ZN40_INTERNAL_df481052_4_k_cu_d8db0afb_290384cuda3std3__442_GLOBAL__N__df481052_4_k_cu_d8db0afb_290386ignoreE,(_ZN40_INTERNAL_df481052_4_k_cu_d8db0afb_290384cute7productE - _ZN40_INTERNAL_df481052_4_k_cu_d8db0afb_290384cuda3std3__442_GLOBAL__N__df481052_4_k_cu_d8db0afb_290386ignoreE)
_ZN40_INTERNAL_df481052_4_k_cu_d8db0afb_290384cuda3std3__442_GLOBAL__N__df481052_4_k_cu_d8db0afb_290386ignoreE:
	.zero		1
	.type		_ZN40_INTERNAL_df481052_4_k_cu_d8db0afb_290384cute7productE,@object
	.size		_ZN40_INTERNAL_df481052_4_k_cu_d8db0afb_290384cute7productE,(_ZN40_INTERNAL_df481052_4_k_cu_d8db0afb_290384cuda3std3__45__cpo3endE - _ZN40_INTERNAL_df481052_4_k_cu_d8db0afb_290384cute7productE)
_ZN40_INTERNAL_df481052_4_k_cu_d8db0afb_290384cute7productE:
	.zero		1
	.type		_ZN40_INTERNAL_df481052_4_k_cu_d8db0afb_290384cuda3std3__45__cpo3endE,@object
	.size		_ZN40_INTERNAL_df481052_4_k_cu_d8db0afb_290384cuda3std3__45__cpo3endE,(_ZN40_INTERNAL_df481052_4_k_cu_d8db0afb_290384cuda3std3__419piecewise_constructE - _ZN40_INTERNAL_df481052_4_k_cu_d8db0afb_290384cuda3std3__45__cpo3endE)
_ZN40_INTERNAL_df481052_4_k_cu_d8db0afb_290384cuda3std3__45__cpo3endE:
	.zero		1
	.type		_ZN40_INTERNAL_df481052_4_k_cu_d8db0afb_290384cuda3std3__419piecewise_constructE,@object
	.size		_ZN40_INTERNAL_df481052_4_k_cu_d8db0afb_290384cuda3std3__419piecewise_constructE,(_ZN40_INTERNAL_df481052_4_k_cu_d8db0afb_290384cuda3std3__45__cpo4cendE - _ZN40_INTERNAL_df481052_4_k_cu_d8db0afb_290384cuda3std3__419piecewise_constructE)
_ZN40_INTERNAL_df481052_4_k_cu_d8db0afb_290384cuda3std3__419piecewise_constructE:
	.zero		1
	.type		_ZN40_INTERNAL_df481052_4_k_cu_d8db0afb_290384cuda3std3__45__cpo4cendE,@object
	.size		_ZN40_INTERNAL_df481052_4_k_cu_d8db0afb_290384cuda3std3__45__cpo4cendE,(_ZN40_INTERNAL_df481052_4_k_cu_d8db0afb_290384cuda3std6ranges3__45__cpo4swapE - _ZN40_INTERNAL_df481052_4_k_cu_d8db0afb_290384cuda3std3__45__cpo4cendE)
_ZN40_INTERNAL_df481052_4_k_cu_d8db0afb_290384cuda3std3__45__cpo4cendE:
	.zero		1
	.type		_ZN40_INTERNAL_df481052_4_k_cu_d8db0afb_290384cuda3std6ranges3__45__cpo4swapE,@object
	.size		_ZN40_INTERNAL_df481052_4_k_cu_d8db0afb_290384cuda3std6ranges3__45__cpo4swapE,(.L_11 - _ZN40_INTERNAL_df481052_4_k_cu_d8db0afb_290384cuda3std6ranges3__45__cpo4swapE)
_ZN40_INTERNAL_df481052_4_k_cu_d8db0afb_290384cuda3std6ranges3__45__cpo4swapE:
	.zero		1
.L_11:


//--------------------- .nv.constant0._ZN7cutlass13device_kernelINS_4gemm6kernel13GemmUniversalIN4cute5tupleIJiiiiEEENS1_10collective13CollectiveMmaINS1_35MainloopSm100TmaUmmaWarpSpecializedILi7ELi2ELi4ENS5_IJNS4_1CILi1EEESB_SB_EEEEENS5_IJNSA_ILi64EEENSA_ILi256EEESE_EEENS_12float_e4m3_tENS5_IJlSB_lEEESH_SI_NS4_8TiledMMAINS4_8MMA_AtomIJNS4_10MMA_TraitsINS4_19SM100_MMA_F8F6F4_SSEJSH_SH_fSE_SF_NS4_17integral_constantINS4_4UMMA5MajorELSP_0EEESQ_NSN_INSO_7ScaleInELSR_0EEESS_EEEEEENS4_6LayoutISC_NS5_IJNSA_ILi0EEESW_SW_EEEEENS5_IJNS4_10UnderscoreESZ_SZ_EEEEENS4_13SM90_TMA_LOADENS4_14ComposedLayoutINS4_7SwizzleILi2ELi4ELi3EEENS4_18smem_ptr_flag_bitsILi8EEENSV_INS5_IJNSA_ILi8EEESE_EEENS5_IJSE_SB_EEEEEEEvNS4_8identityES12_S1C_vS1D_EENS_8epilogue10collective18CollectiveEpilogueINS1F_23Sm100TmaWarpSpecializedILi4ELi2ELi32ELb0ELb0EEEJSG_NS5_IJNSV_ISE_SB_EES1K_EEESH_SI_SH_SI_NS1F_6fusion15FusionCallbacksIS1J_NS1M_17LinearCombinationISH_fSH_fLNS_15FloatRoundStyleE2EEESG_S1L_JEEENS4_5SM1004TMEM4LOAD26SM100_TMEM_LOAD_16dp32b32xES12_S1C_NS4_39AutoVectorizingCopyWithAssumedAlignmentILi128EEENS4_14SM90_TMA_STOREES1C_S1X_S1X_EEEvvEEEEvNT_6ParamsE --------------------------
	.section	.nv.constant0._ZN7cutlass13device_kernelINS_4gemm6kernel13GemmUniversalIN4cute5tupleIJiiiiEEENS1_10collective13CollectiveMmaINS1_35MainloopSm100TmaUmmaWarpSpecializedILi7ELi2ELi4ENS5_IJNS4_1CILi1EEESB_SB_EEEEENS5_IJNSA_ILi64EEENSA_ILi256EEESE_EEENS_12float_e4m3_tENS5_IJlSB_lEEESH_SI_NS4_8TiledMMAINS4_8MMA_AtomIJNS4_10MMA_TraitsINS4_19SM100_MMA_F8F6F4_SSEJSH_SH_fSE_SF_NS4_17integral_constantINS4_4UMMA5MajorELSP_0EEESQ_NSN_INSO_7ScaleInELSR_0EEESS_EEEEEENS4_6LayoutISC_NS5_IJNSA_ILi0EEESW_SW_EEEEENS5_IJNS4_10UnderscoreESZ_SZ_EEEEENS4_13SM90_TMA_LOADENS4_14ComposedLayoutINS4_7SwizzleILi2ELi4ELi3EEENS4_18smem_ptr_flag_bitsILi8EEENSV_INS5_IJNSA_ILi8EEESE_EEENS5_IJSE_SB_EEEEEEEvNS4_8identityES12_S1C_vS1D_EENS_8epilogue10collective18CollectiveEpilogueINS1F_23Sm100TmaWarpSpecializedILi4ELi2ELi32ELb0ELb0EEEJSG_NS5_IJNSV_ISE_SB_EES1K_EEESH_SI_SH_SI_NS1F_6fusion15FusionCallbacksIS1J_NS1M_17LinearCombinationISH_fSH_fLNS_15FloatRoundStyleE2EEESG_S1L_JEEENS4_5SM1004TMEM4LOAD26SM100_TMEM_LOAD_16dp32b32xES12_S1C_NS4_39AutoVectorizingCopyWithAssumedAlignmentILi128EEENS4_14SM90_TMA_STOREES1C_S1X_S1X_EEEvvEEEEvNT_6ParamsE,"a",@progbits
	.sectionflags	@""
	.align	4
.nv.constant0._ZN7cutlass13device_kernelINS_4gemm6kernel13GemmUniversalIN4cute5tupleIJiiiiEEENS1_10collective13CollectiveMmaINS1_35MainloopSm100TmaUmmaWarpSpecializedILi7ELi2ELi4ENS5_IJNS4_1CILi1EEESB_SB_EEEEENS5_IJNSA_ILi64EEENSA_ILi256EEESE_EEENS_12float_e4m3_tENS5_IJlSB_lEEESH_SI_NS4_8TiledMMAINS4_8MMA_AtomIJNS4_10MMA_TraitsINS4_19SM100_MMA_F8F6F4_SSEJSH_SH_fSE_SF_NS4_17integral_constantINS4_4UMMA5MajorELSP_0EEESQ_NSN_INSO_7ScaleInELSR_0EEESS_EEEEEENS4_6LayoutISC_NS5_IJNSA_ILi0EEESW_SW_EEEEENS5_IJNS4_10UnderscoreESZ_SZ_EEEEENS4_13SM90_TMA_LOADENS4_14ComposedLayoutINS4_7SwizzleILi2ELi4ELi3EEENS4_18smem_ptr_flag_bitsILi8EEENSV_INS5_IJNSA_ILi8EEESE_EEENS5_IJSE_SB_EEEEEEEvNS4_8identityES12_S1C_vS1D_EENS_8epilogue10collective18CollectiveEpilogueINS1F_23Sm100TmaWarpSpecializedILi4ELi2ELi32ELb0ELb0EEEJSG_NS5_IJNSV_ISE_SB_EES1K_EEESH_SI_SH_SI_NS1F_6fusion15FusionCallbacksIS1J_NS1M_17LinearCombinationISH_fSH_fLNS_15FloatRoundStyleE2EEESG_S1L_JEEENS4_5SM1004TMEM4LOAD26SM100_TMEM_LOAD_16dp32b32xES12_S1C_NS4_39AutoVectorizingCopyWithAssumedAlignmentILi128EEENS4_14SM90_TMA_STOREES1C_S1X_S1X_EEEvvEEEEvNT_6ParamsE:
	.zero		2944


//--------------------- SYMBOLS --------------------------

	.type		.nv.reservedSmem.offset0,@object
	.size		.nv.reservedSmem.offset0,0x4
	.type		.nv.reservedSmem.cap,@object
	.size		.nv.reservedSmem.cap,0x4
	.type		__assertfail,@function
